	.target	sm_100a

	.elftype	@"ET_EXEC"


//--------------------- .note.nv.tkinfo           --------------------------
	.section	.note.nv.tkinfo,"",@"SHT_NOTE"
	.sectionflags	@"SHF_NOTE_NV_TKINFO"
	.tkinfo
        /*0018*/ 	.word	0x00000002
        /*0030*/ 	.string	""
        /*0030*/ 	.string	"ptxas"
        /*0030*/ 	.string	"Cuda compilation tools, release 13.0, V13.0.88"
        /*0030*/ 	.string	"Build cuda_13.0.r13.0/compiler.36424714_0"
        /*0030*/ 	.string	"-arch sm_100a -m 64 "



//--------------------- .note.nv.cuinfo           --------------------------
	.section	.note.nv.cuinfo,"",@"SHT_NOTE"
	.sectionflags	@"SHF_NOTE_NV_CUINFO"
        /*0018*/ 	.short	0x0002
        /*001a*/ 	.short	0x0064
        /*001c*/ 	.short	0x0082
	.zero		2


//--------------------- .nv.info                  --------------------------
	.section	.nv.info,"",@"SHT_CUDA_INFO"
	.align	4


	//----- nvinfo : EIATTR_REGCOUNT
	.align		4
        /*0000*/ 	.byte	0x04, 0x2f
        /*0002*/ 	.short	(.L_19 - .L_18)
	.align		4
.L_18:
        /*0004*/ 	.word	index@(_ZN7cutlass13device_kernelINS_4gemm6kernel13GemmUniversalIN4cute5tupleIJiiiiEEENS1_10collective13CollectiveMmaINS1_35MainloopSm100TmaUmmaWarpSpecializedILi29ELi2ELi4ENS5_IJNS4_1CILi1EEESB_SB_EEEEENS5_IJNSA_ILi64EEENSA_ILi160EEENSA_ILi32EEEEEENS_12float_e4m3_tENS5_IJlSB_lEEESI_SJ_NS4_8TiledMMAINS4_8MMA_AtomIJNS4_10MMA_TraitsINS4_19SM100_MMA_F8F6F4_SSEJSI_SI_fSE_SF_NS4_17integral_constantINS4_4UMMA5MajorELSQ_0EEESR_NSO_INSP_7ScaleInELSS_0EEEST_EEEEEENS4_6LayoutISC_NS5_IJNSA_ILi0EEESX_SX_EEEEENS5_IJNS4_10UnderscoreES10_S10_EEEEENS4_13SM90_TMA_LOADENS4_14ComposedLayoutINS4_7SwizzleILi1ELi4ELi3EEENS4_18smem_ptr_flag_bitsILi8EEENSW_INS5_IJNSA_ILi8EEESG_EEENS5_IJSG_SB_EEEEEEEvNS4_8identityES13_S1D_vS1E_EENS_8epilogue10collective18CollectiveEpilogueINS1G_23Sm100TmaWarpSpecializedILi1ELi1ELi80ELb0ELb0EEEJSH_NS5_IJNSW_ISE_SB_EENSW_ISF_SB_EEEEESI_SJ_SI_SJ_NS1G_6fusion15FusionCallbacksIS1K_NS1O_17LinearCombinationISI_fSI_fLNS_15FloatRoundStyleE2EEESH_S1N_JEEENS4_5SM1004TMEM4LOAD26SM100_TMEM_LOAD_16dp32b16xES13_S1D_NS4_39AutoVectorizingCopyWithAssumedAlignmentILi128EEENS4_14SM90_TMA_STOREES1D_S1Z_S1Z_EEEvvEEEEvNT_6ParamsE)
        /*0008*/ 	.word	0x000000dd


	//----- nvinfo : EIATTR_FRAME_SIZE
	.align		4
.L_19:
        /*000c*/ 	.byte	0x04, 0x11
        /*000e*/ 	.short	(.L_21 - .L_20)
	.align		4
.L_20:
        /*0010*/ 	.word	index@($__internal_2_$__cuda_sm10x_tcgen05_guardrail_trap_unallocated_columns_being_dealloced)
        /*0014*/ 	.word	0x00000000


	//----- nvinfo : EIATTR_FRAME_SIZE
	.align		4
.L_21:
        /*0018*/ 	.byte	0x04, 0x11
        /*001a*/ 	.short	(.L_23 - .L_22)
	.align		4
.L_22:
        /*001c*/ 	.word	index@($__internal_1_$__cuda_sm10x_tcgen05_guardrail_trap_phase_invalid_during_alloc)
        /*0020*/ 	.word	0x00000000


	//----- nvinfo : EIATTR_FRAME_SIZE
	.align		4
.L_23:
        /*0024*/ 	.byte	0x04, 0x11
        /*0026*/ 	.short	(.L_25 - .L_24)
	.align		4
.L_24:
        /*0028*/ 	.word	index@($__internal_0_$__cuda_sm10x_tcgen05_guardrail_trap_col_being_dealloced_not_returned_by_alloc)
        /*002c*/ 	.word	0x00000000


	//----- nvinfo : EIATTR_FRAME_SIZE
	.align		4
.L_25:
        /*0030*/ 	.byte	0x04, 0x11
        /*0032*/ 	.short	(.L_27 - .L_26)
	.align		4
.L_26:
        /*0034*/ 	.word	index@(_ZN7cutlass13device_kernelINS_4gemm6kernel13GemmUniversalIN4cute5tupleIJiiiiEEENS1_10collective13CollectiveMmaINS1_35MainloopSm100TmaUmmaWarpSpecializedILi29ELi2ELi4ENS5_IJNS4_1CILi1EEESB_SB_EEEEENS5_IJNSA_ILi64EEENSA_ILi160EEENSA_ILi32EEEEEENS_12float_e4m3_tENS5_IJlSB_lEEESI_SJ_NS4_8TiledMMAINS4_8MMA_AtomIJNS4_10MMA_TraitsINS4_19SM100_MMA_F8F6F4_SSEJSI_SI_fSE_SF_NS4_17integral_constantINS4_4UMMA5MajorELSQ_0EEESR_NSO_INSP_7ScaleInELSS_0EEEST_EEEEEENS4_6LayoutISC_NS5_IJNSA_ILi0EEESX_SX_EEEEENS5_IJNS4_10UnderscoreES10_S10_EEEEENS4_13SM90_TMA_LOADENS4_14ComposedLayoutINS4_7SwizzleILi1ELi4ELi3EEENS4_18smem_ptr_flag_bitsILi8EEENSW_INS5_IJNSA_ILi8EEESG_EEENS5_IJSG_SB_EEEEEEEvNS4_8identityES13_S1D_vS1E_EENS_8epilogue10collective18CollectiveEpilogueINS1G_23Sm100TmaWarpSpecializedILi1ELi1ELi80ELb0ELb0EEEJSH_NS5_IJNSW_ISE_SB_EENSW_ISF_SB_EEEEESI_SJ_SI_SJ_NS1G_6fusion15FusionCallbacksIS1K_NS1O_17LinearCombinationISI_fSI_fLNS_15FloatRoundStyleE2EEESH_S1N_JEEENS4_5SM1004TMEM4LOAD26SM100_TMEM_LOAD_16dp32b16xES13_S1D_NS4_39AutoVectorizingCopyWithAssumedAlignmentILi128EEENS4_14SM90_TMA_STOREES1D_S1Z_S1Z_EEEvvEEEEvNT_6ParamsE)
        /*0038*/ 	.word	0x00000000


	//----- nvinfo : EIATTR_MIN_STACK_SIZE
	.align		4
.L_27:
        /*003c*/ 	.byte	0x04, 0x12
        /*003e*/ 	.short	(.L_29 - .L_28)
	.align		4
.L_28:
        /*0040*/ 	.word	index@(_ZN7cutlass13device_kernelINS_4gemm6kernel13GemmUniversalIN4cute5tupleIJiiiiEEENS1_10collective13CollectiveMmaINS1_35MainloopSm100TmaUmmaWarpSpecializedILi29ELi2ELi4ENS5_IJNS4_1CILi1EEESB_SB_EEEEENS5_IJNSA_ILi64EEENSA_ILi160EEENSA_ILi32EEEEEENS_12float_e4m3_tENS5_IJlSB_lEEESI_SJ_NS4_8TiledMMAINS4_8MMA_AtomIJNS4_10MMA_TraitsINS4_19SM100_MMA_F8F6F4_SSEJSI_SI_fSE_SF_NS4_17integral_constantINS4_4UMMA5MajorELSQ_0EEESR_NSO_INSP_7ScaleInELSS_0EEEST_EEEEEENS4_6LayoutISC_NS5_IJNSA_ILi0EEESX_SX_EEEEENS5_IJNS4_10UnderscoreES10_S10_EEEEENS4_13SM90_TMA_LOADENS4_14ComposedLayoutINS4_7SwizzleILi1ELi4ELi3EEENS4_18smem_ptr_flag_bitsILi8EEENSW_INS5_IJNSA_ILi8EEESG_EEENS5_IJSG_SB_EEEEEEEvNS4_8identityES13_S1D_vS1E_EENS_8epilogue10collective18CollectiveEpilogueINS1G_23Sm100TmaWarpSpecializedILi1ELi1ELi80ELb0ELb0EEEJSH_NS5_IJNSW_ISE_SB_EENSW_ISF_SB_EEEEESI_SJ_SI_SJ_NS1G_6fusion15FusionCallbacksIS1K_NS1O_17LinearCombinationISI_fSI_fLNS_15FloatRoundStyleE2EEESH_S1N_JEEENS4_5SM1004TMEM4LOAD26SM100_TMEM_LOAD_16dp32b16xES13_S1D_NS4_39AutoVectorizingCopyWithAssumedAlignmentILi128EEENS4_14SM90_TMA_STOREES1D_S1Z_S1Z_EEEvvEEEEvNT_6ParamsE)
        /*0044*/ 	.word	0x00000000
.L_29:


//--------------------- .nv.compat                --------------------------
	.section	.nv.compat,"",@"SHT_CUDA_COMPAT_INFO"
	.align	4
        /*0000*/ 	.byte	0x02, 0x09, 0x01, 0x00, 0x02, 0x02, 0x02, 0x00, 0x02, 0x05, 0x05, 0x00, 0x03, 0x07, 0x01, 0x01
        /*0010*/ 	.byte	0x02, 0x03, 0x01, 0x00, 0x02, 0x06, 0x01, 0x00, 0x04, 0x0b, 0x08, 0x00, 0x09, 0x00, 0x00, 0x00
        /*0020*/ 	.byte	0x00, 0x00, 0x00, 0x00


//--------------------- .nv.info._ZN7cutlass13device_kernelINS_4gemm6kernel13GemmUniversalIN4cute5tupleIJiiiiEEENS1_10collective13CollectiveMmaINS1_35MainloopSm100TmaUmmaWarpSpecializedILi29ELi2ELi4ENS5_IJNS4_1CILi1EEESB_SB_EEEEENS5_IJNSA_ILi64EEENSA_ILi160EEENSA_ILi32EEEEEENS_12float_e4m3_tENS5_IJlSB_lEEESI_SJ_NS4_8TiledMMAINS4_8MMA_AtomIJNS4_10MMA_TraitsINS4_19SM100_MMA_F8F6F4_SSEJSI_SI_fSE_SF_NS4_17integral_constantINS4_4UMMA5MajorELSQ_0EEESR_NSO_INSP_7ScaleInELSS_0EEEST_EEEEEENS4_6LayoutISC_NS5_IJNSA_ILi0EEESX_SX_EEEEENS5_IJNS4_10UnderscoreES10_S10_EEEEENS4_13SM90_TMA_LOADENS4_14ComposedLayoutINS4_7SwizzleILi1ELi4ELi3EEENS4_18smem_ptr_flag_bitsILi8EEENSW_INS5_IJNSA_ILi8EEESG_EEENS5_IJSG_SB_EEEEEEEvNS4_8identityES13_S1D_vS1E_EENS_8epilogue10collective18CollectiveEpilogueINS1G_23Sm100TmaWarpSpecializedILi1ELi1ELi80ELb0ELb0EEEJSH_NS5_IJNSW_ISE_SB_EENSW_ISF_SB_EEEEESI_SJ_SI_SJ_NS1G_6fusion15FusionCallbacksIS1K_NS1O_17LinearCombinationISI_fSI_fLNS_15FloatRoundStyleE2EEESH_S1N_JEEENS4_5SM1004TMEM4LOAD26SM100_TMEM_LOAD_16dp32b16xES13_S1D_NS4_39AutoVectorizingCopyWithAssumedAlignmentILi128EEENS4_14SM90_TMA_STOREES1D_S1Z_S1Z_EEEvvEEEEvNT_6ParamsE --------------------------
	.section	.nv.info._ZN7cutlass13device_kernelINS_4gemm6kernel13GemmUniversalIN4cute5tupleIJiiiiEEENS1_10collective13CollectiveMmaINS1_35MainloopSm100TmaUmmaWarpSpecializedILi29ELi2ELi4ENS5_IJNS4_1CILi1EEESB_SB_EEEEENS5_IJNSA_ILi64EEENSA_ILi160EEENSA_ILi32EEEEEENS_12float_e4m3_tENS5_IJlSB_lEEESI_SJ_NS4_8TiledMMAINS4_8MMA_AtomIJNS4_10MMA_TraitsINS4_19SM100_MMA_F8F6F4_SSEJSI_SI_fSE_SF_NS4_17integral_constantINS4_4UMMA5MajorELSQ_0EEESR_NSO_INSP_7ScaleInELSS_0EEEST_EEEEEENS4_6LayoutISC_NS5_IJNSA_ILi0EEESX_SX_EEEEENS5_IJNS4_10UnderscoreES10_S10_EEEEENS4_13SM90_TMA_LOADENS4_14ComposedLayoutINS4_7SwizzleILi1ELi4ELi3EEENS4_18smem_ptr_flag_bitsILi8EEENSW_INS5_IJNSA_ILi8EEESG_EEENS5_IJSG_SB_EEEEEEEvNS4_8identityES13_S1D_vS1E_EENS_8epilogue10collective18CollectiveEpilogueINS1G_23Sm100TmaWarpSpecializedILi1ELi1ELi80ELb0ELb0EEEJSH_NS5_IJNSW_ISE_SB_EENSW_ISF_SB_EEEEESI_SJ_SI_SJ_NS1G_6fusion15FusionCallbacksIS1K_NS1O_17LinearCombinationISI_fSI_fLNS_15FloatRoundStyleE2EEESH_S1N_JEEENS4_5SM1004TMEM4LOAD26SM100_TMEM_LOAD_16dp32b16xES13_S1D_NS4_39AutoVectorizingCopyWithAssumedAlignmentILi128EEENS4_14SM90_TMA_STOREES1D_S1Z_S1Z_EEEvvEEEEvNT_6ParamsE,"",@"SHT_CUDA_INFO"
	.sectionflags	@""
	.align	4


	//----- nvinfo : EIATTR_CUDA_API_VERSION
	.align		4
        /*0000*/ 	.byte	0x04, 0x37
        /*0002*/ 	.short	(.L_31 - .L_30)
.L_30:
        /*0004*/ 	.word	0x00000082


	//----- nvinfo : EIATTR_KPARAM_INFO
	.align		4
.L_31:
        /*0008*/ 	.byte	0x04, 0x17
        /*000a*/ 	.short	(.L_33 - .L_32)
.L_32:
        /*000c*/ 	.word	0x00000000
        /*0010*/ 	.short	0x0000
        /*0012*/ 	.short	0x0000
        /*0014*/ 	.byte	0x00, 0xf0, 0x01, 0x20


	//----- nvinfo : EIATTR_AT_ENTRY_FRAGMENTS
	.align		4
.L_33:
        /*0018*/ 	.byte	0x04, 0x4f
        /*001a*/ 	.short	(.L_35 - .L_34)


	//   ....[0]....
.L_34:
        /*001c*/ 	.word	0x00000006


	//----- nvinfo : EIATTR_RESERVED_SMEM_USED
	.align		4
.L_35:
        /*0020*/ 	.byte	0x01, 0x41
	.zero		2


	//----- nvinfo : EIATTR_SPARSE_MMA_MASK
	.align		4
        /*0024*/ 	.byte	0x03, 0x50
        /*0026*/ 	.short	0x0000


	//----- nvinfo : EIATTR_TCGEN05_1CTA_USED
	.align		4
        /*0028*/ 	.byte	0x01, 0x51
	.zero		2


	//----- nvinfo : EIATTR_MAXREG_COUNT
	.align		4
        /*002c*/ 	.byte	0x03, 0x1b
        /*002e*/ 	.short	0x00ff


	//----- nvinfo : EIATTR_NUM_BARRIERS
	.align		4
        /*0030*/ 	.byte	0x02, 0x4c
        /*0032*/ 	.byte	0x07
	.zero		1


	//----- nvinfo : EIATTR_EXTERNS
	.align		4
        /*0034*/ 	.byte	0x04, 0x0f
        /*0036*/ 	.short	(.L_37 - .L_36)


	//   ....[0]....
	.align		4
.L_36:
        /*0038*/ 	.word	index@(__assertfail)


	//----- nvinfo : EIATTR_MERCURY_ISA_VERSION
	.align		4
.L_37:
        /*003c*/ 	.byte	0x03, 0x5f
        /*003e*/ 	.short	0x0101


	//----- nvinfo : EIATTR_INT_WARP_WIDE_INSTR_OFFSETS
	.align		4
        /*0040*/ 	.byte	0x04, 0x31
        /*0042*/ 	.short	(.L_39 - .L_38)


	//   ....[0]....
.L_38:
        /*0044*/ 	.word	0x000020d0


	//   ....[1]....
        /*0048*/ 	.word	0x00004830


	//   ....[2]....
        /*004c*/ 	.word	0x00004850


	//   ....[3]....
        /*0050*/ 	.word	0x00004880


	//   ....[4]....
        /*0054*/ 	.word	0x000052b0


	//   ....[5]....
        /*0058*/ 	.word	0x00005340


	//   ....[6]....
        /*005c*/ 	.word	0x00005370


	//   ....[7]....
        /*0060*/ 	.word	0x000053b0


	//   ....[8]....
        /*0064*/ 	.word	0x00005530


	//   ....[9]....
        /*0068*/ 	.word	0x00005550


	//----- nvinfo : EIATTR_COOP_GROUP_MASK_REGIDS
	.align		4
.L_39:
        /*006c*/ 	.byte	0x04, 0x29
        /*006e*/ 	.short	(.L_41 - .L_40)


	//   ....[0]....
.L_40:
        /*0070*/ 	.word	0xffffffff


	//   ....[1]....
        /*0074*/ 	.word	0xffffffff


	//   ....[2]....
        /*0078*/ 	.word	0xffffffff


	//   ....[3]....
        /*007c*/ 	.word	0xffffffff


	//   ....[4]....
        /*0080*/ 	.word	0xffffffff


	//   ....[5]....
        /*0084*/ 	.word	0xffffffff


	//   ....[6]....
        /*0088*/ 	.word	0xffffffff


	//   ....[7]....
        /*008c*/ 	.word	0xffffffff


	//   ....[8]....
        /*0090*/ 	.word	0xffffffff


	//   ....[9]....
        /*0094*/ 	.word	0xffffffff


	//   ....[10]....
        /*0098*/ 	.word	0xffffffff


	//   ....[11]....
        /*009c*/ 	.word	0xffffffff


	//   ....[12]....
        /*00a0*/ 	.word	0xffffffff


	//----- nvinfo : EIATTR_COOP_GROUP_INSTR_OFFSETS
	.align		4
.L_41:
        /*00a4*/ 	.byte	0x04, 0x28
        /*00a6*/ 	.short	(.L_43 - .L_42)


	//   ....[0]....
.L_42:
        /*00a8*/ 	.word	0x00000090


	//   ....[1]....
        /*00ac*/ 	.word	0x000004d0


	//   ....[2]....
        /*00b0*/ 	.word	0x00000990


	//   ....[3]....
        /*00b4*/ 	.word	0x00000ad0


	//   ....[4]....
        /*00b8*/ 	.word	0x00000bd0


	//   ....[5]....
        /*00bc*/ 	.word	0x00000d40


	//   ....[6]....
        /*00c0*/ 	.word	0x00000ee0


	//   ....[7]....
        /*00c4*/ 	.word	0x00001fb0


	//   ....[8]....
        /*00c8*/ 	.word	0x00003ba0


	//   ....[9]....
        /*00cc*/ 	.word	0x00003db0


	//   ....[10]....
        /*00d0*/ 	.word	0x00003de0


	//   ....[11]....
        /*00d4*/ 	.word	0x00004710


	//   ....[12]....
        /*00d8*/ 	.word	0x00004940


	//----- nvinfo : EIATTR_VRC_CTA_INIT_COUNT
	.align		4
.L_43:
        /*00dc*/ 	.byte	0x02, 0x4a
        /*00de*/ 	.byte	0x80
	.zero		1


	//----- nvinfo : EIATTR_SYSCALL_OFFSETS
	.align		4
        /*00e0*/ 	.byte	0x04, 0x46
        /*00e2*/ 	.short	(.L_45 - .L_44)


	//   ....[0]....
.L_44:
        /*00e4*/ 	.word	0x00005f00


	//   ....[1]....
        /*00e8*/ 	.word	0x00006040


	//   ....[2]....
        /*00ec*/ 	.word	0x00006880


	//   ....[3]....
        /*00f0*/ 	.word	0x00006a00


	//   ....[4]....
        /*00f4*/ 	.word	0x00006b80


	//   ....[5]....
        /*00f8*/ 	.word	0x00006d00


	//   ....[6]....
        /*00fc*/ 	.word	0x00006e80


	//----- nvinfo : EIATTR_MBARRIER_INSTR_OFFSETS
	.align		4
.L_45:
        /*0100*/ 	.byte	0x04, 0x39
        /*0102*/ 	.short	(.L_47 - .L_46)


	//   ....[0]....
.L_46:
        /*0104*/ 	.word	0x000005d0
        /*0108*/ 	.word	0x000000ff
        /*010c*/ 	.word	0x00000000
        /*0110*/ 	.short	0x0100
        /*0112*/ 	.byte	0x05
	.zero		1


	//   ....[1]....
        /*0114*/ 	.word	0x000005e0
        /*0118*/ 	.word	0x000000ff
        /*011c*/ 	.word	0x000000e8
        /*0120*/ 	.short	0x0100
        /*0122*/ 	.byte	0x05
	.zero		1


	//   ....[2]....
        /*0124*/ 	.word	0x000005f0
        /*0128*/ 	.word	0x000000ff
        /*012c*/ 	.word	0x00000008
        /*0130*/ 	.short	0x0100
        /*0132*/ 	.byte	0x05
	.zero		1


	//   ....[3]....
        /*0134*/ 	.word	0x00000600
        /*0138*/ 	.word	0x000000ff
        /*013c*/ 	.word	0x000000f0
        /*0140*/ 	.short	0x0100
        /*0142*/ 	.byte	0x05
	.zero		1


	//   ....[4]....
        /*0144*/ 	.word	0x00000610
        /*0148*/ 	.word	0x000000ff
        /*014c*/ 	.word	0x00000010
        /*0150*/ 	.short	0x0100
        /*0152*/ 	.byte	0x05
	.zero		1


	//   ....[5]....
        /*0154*/ 	.word	0x00000620
        /*0158*/ 	.word	0x000000ff
        /*015c*/ 	.word	0x000000f8
        /*0160*/ 	.short	0x0100
        /*0162*/ 	.byte	0x05
	.zero		1


	//   ....[6]....
        /*0164*/ 	.word	0x00000630
        /*0168*/ 	.word	0x000000ff
        /*016c*/ 	.word	0x00000018
        /*0170*/ 	.short	0x0100
        /*0172*/ 	.byte	0x05
	.zero		1


	//   ....[7]....
        /*0174*/ 	.word	0x00000640
        /*0178*/ 	.word	0x000000ff
        /*017c*/ 	.word	0x00000100
        /*0180*/ 	.short	0x0100
        /*0182*/ 	.byte	0x05
	.zero		1


	//   ....[8]....
        /*0184*/ 	.word	0x00000650
        /*0188*/ 	.word	0x000000ff
        /*018c*/ 	.word	0x00000020
        /*0190*/ 	.short	0x0100
        /*0192*/ 	.byte	0x05
	.zero		1


	//   ....[9]....
        /*0194*/ 	.word	0x00000660
        /*0198*/ 	.word	0x000000ff
        /*019c*/ 	.word	0x00000108
        /*01a0*/ 	.short	0x0100
        /*01a2*/ 	.byte	0x05
	.zero		1


	//   ....[10]....
        /*01a4*/ 	.word	0x00000670
        /*01a8*/ 	.word	0x000000ff
        /*01ac*/ 	.word	0x00000028
        /*01b0*/ 	.short	0x0100
        /*01b2*/ 	.byte	0x05
	.zero		1


	//   ....[11]....
        /*01b4*/ 	.word	0x00000680
        /*01b8*/ 	.word	0x000000ff
        /*01bc*/ 	.word	0x00000110
        /*01c0*/ 	.short	0x0100
        /*01c2*/ 	.byte	0x05
	.zero		1


	//   ....[12]....
        /*01c4*/ 	.word	0x00000690
        /*01c8*/ 	.word	0x000000ff
        /*01cc*/ 	.word	0x00000030
        /*01d0*/ 	.short	0x0100
        /*01d2*/ 	.byte	0x05
	.zero		1


	//   ....[13]....
        /*01d4*/ 	.word	0x000006a0
        /*01d8*/ 	.word	0x000000ff
        /*01dc*/ 	.word	0x00000118
        /*01e0*/ 	.short	0x0100
        /*01e2*/ 	.byte	0x05
	.zero		1


	//   ....[14]....
        /*01e4*/ 	.word	0x000006b0
        /*01e8*/ 	.word	0x000000ff
        /*01ec*/ 	.word	0x00000038
        /*01f0*/ 	.short	0x0100
        /*01f2*/ 	.byte	0x05
	.zero		1


	//   ....[15]....
        /*01f4*/ 	.word	0x000006c0
        /*01f8*/ 	.word	0x000000ff
        /*01fc*/ 	.word	0x00000120
        /*0200*/ 	.short	0x0100
        /*0202*/ 	.byte	0x05
	.zero		1


	//   ....[16]....
        /*0204*/ 	.word	0x000006d0
        /*0208*/ 	.word	0x000000ff
        /*020c*/ 	.word	0x00000040
        /*0210*/ 	.short	0x0100
        /*0212*/ 	.byte	0x05
	.zero		1


	//   ....[17]....
        /*0214*/ 	.word	0x000006e0
        /*0218*/ 	.word	0x000000ff
        /*021c*/ 	.word	0x00000128
        /*0220*/ 	.short	0x0100
        /*0222*/ 	.byte	0x05
	.zero		1


	//   ....[18]....
        /*0224*/ 	.word	0x000006f0
        /*0228*/ 	.word	0x000000ff
        /*022c*/ 	.word	0x00000048
        /*0230*/ 	.short	0x0100
        /*0232*/ 	.byte	0x05
	.zero		1


	//   ....[19]....
        /*0234*/ 	.word	0x00000700
        /*0238*/ 	.word	0x000000ff
        /*023c*/ 	.word	0x00000130
        /*0240*/ 	.short	0x0100
        /*0242*/ 	.byte	0x05
	.zero		1


	//   ....[20]....
        /*0244*/ 	.word	0x00000710
        /*0248*/ 	.word	0x000000ff
        /*024c*/ 	.word	0x00000050
        /*0250*/ 	.short	0x0100
        /*0252*/ 	.byte	0x05
	.zero		1


	//   ....[21]....
        /*0254*/ 	.word	0x00000720
        /*0258*/ 	.word	0x000000ff
        /*025c*/ 	.word	0x00000138
        /*0260*/ 	.short	0x0100
        /*0262*/ 	.byte	0x05
	.zero		1


	//   ....[22]....
        /*0264*/ 	.word	0x00000730
        /*0268*/ 	.word	0x000000ff
        /*026c*/ 	.word	0x00000058
        /*0270*/ 	.short	0x0100
        /*0272*/ 	.byte	0x05
	.zero		1


	//   ....[23]....
        /*0274*/ 	.word	0x00000740
        /*0278*/ 	.word	0x000000ff
        /*027c*/ 	.word	0x00000140
        /*0280*/ 	.short	0x0100
        /*0282*/ 	.byte	0x05
	.zero		1


	//   ....[24]....
        /*0284*/ 	.word	0x00000750
        /*0288*/ 	.word	0x000000ff
        /*028c*/ 	.word	0x00000060
        /*0290*/ 	.short	0x0100
        /*0292*/ 	.byte	0x05
	.zero		1


	//   ....[25]....
        /*0294*/ 	.word	0x00000760
        /*0298*/ 	.word	0x000000ff
        /*029c*/ 	.word	0x00000148
        /*02a0*/ 	.short	0x0100
        /*02a2*/ 	.byte	0x05
	.zero		1


	//   ....[26]....
        /*02a4*/ 	.word	0x00000770
        /*02a8*/ 	.word	0x000000ff
        /*02ac*/ 	.word	0x00000068
        /*02b0*/ 	.short	0x0100
        /*02b2*/ 	.byte	0x05
	.zero		1


	//   ....[27]....
        /*02b4*/ 	.word	0x00000780
        /*02b8*/ 	.word	0x000000ff
        /*02bc*/ 	.word	0x00000150
        /*02c0*/ 	.short	0x0100
        /*02c2*/ 	.byte	0x05
	.zero		1


	//   ....[28]....
        /*02c4*/ 	.word	0x00000790
        /*02c8*/ 	.word	0x000000ff
        /*02cc*/ 	.word	0x00000070
        /*02d0*/ 	.short	0x0100
        /*02d2*/ 	.byte	0x05
	.zero		1


	//   ....[29]....
        /*02d4*/ 	.word	0x000007a0
        /*02d8*/ 	.word	0x000000ff
        /*02dc*/ 	.word	0x00000158
        /*02e0*/ 	.short	0x0100
        /*02e2*/ 	.byte	0x05
	.zero		1


	//   ....[30]....
        /*02e4*/ 	.word	0x000007b0
        /*02e8*/ 	.word	0x000000ff
        /*02ec*/ 	.word	0x00000078
        /*02f0*/ 	.short	0x0100
        /*02f2*/ 	.byte	0x05
	.zero		1


	//   ....[31]....
        /*02f4*/ 	.word	0x000007c0
        /*02f8*/ 	.word	0x000000ff
        /*02fc*/ 	.word	0x00000160
        /*0300*/ 	.short	0x0100
        /*0302*/ 	.byte	0x05
	.zero		1


	//   ....[32]....
        /*0304*/ 	.word	0x000007d0
        /*0308*/ 	.word	0x000000ff
        /*030c*/ 	.word	0x00000080
        /*0310*/ 	.short	0x0100
        /*0312*/ 	.byte	0x05
	.zero		1


	//   ....[33]....
        /*0314*/ 	.word	0x000007e0
        /*0318*/ 	.word	0x000000ff
        /*031c*/ 	.word	0x00000168
        /*0320*/ 	.short	0x0100
        /*0322*/ 	.byte	0x05
	.zero		1


	//   ....[34]....
        /*0324*/ 	.word	0x000007f0
        /*0328*/ 	.word	0x000000ff
        /*032c*/ 	.word	0x00000088
        /*0330*/ 	.short	0x0100
        /*0332*/ 	.byte	0x05
	.zero		1


	//   ....[35]....
        /*0334*/ 	.word	0x00000800
        /*0338*/ 	.word	0x000000ff
        /*033c*/ 	.word	0x00000170
        /*0340*/ 	.short	0x0100
        /*0342*/ 	.byte	0x05
	.zero		1


	//   ....[36]....
        /*0344*/ 	.word	0x00000810
        /*0348*/ 	.word	0x000000ff
        /*034c*/ 	.word	0x00000090
        /*0350*/ 	.short	0x0100
        /*0352*/ 	.byte	0x05
	.zero		1


	//   ....[37]....
        /*0354*/ 	.word	0x00000820
        /*0358*/ 	.word	0x000000ff
        /*035c*/ 	.word	0x00000178
        /*0360*/ 	.short	0x0100
        /*0362*/ 	.byte	0x05
	.zero		1


	//   ....[38]....
        /*0364*/ 	.word	0x00000830
        /*0368*/ 	.word	0x000000ff
        /*036c*/ 	.word	0x00000098
        /*0370*/ 	.short	0x0100
        /*0372*/ 	.byte	0x05
	.zero		1


	//   ....[39]....
        /*0374*/ 	.word	0x00000840
        /*0378*/ 	.word	0x000000ff
        /*037c*/ 	.word	0x00000180
        /*0380*/ 	.short	0x0100
        /*0382*/ 	.byte	0x05
	.zero		1


	//   ....[40]....
        /*0384*/ 	.word	0x00000850
        /*0388*/ 	.word	0x000000ff
        /*038c*/ 	.word	0x000000a0
        /*0390*/ 	.short	0x0100
        /*0392*/ 	.byte	0x05
	.zero		1


	//   ....[41]....
        /*0394*/ 	.word	0x00000860
        /*0398*/ 	.word	0x000000ff
        /*039c*/ 	.word	0x00000188
        /*03a0*/ 	.short	0x0100
        /*03a2*/ 	.byte	0x05
	.zero		1


	//   ....[42]....
        /*03a4*/ 	.word	0x00000870
        /*03a8*/ 	.word	0x000000ff
        /*03ac*/ 	.word	0x000000a8
        /*03b0*/ 	.short	0x0100
        /*03b2*/ 	.byte	0x05
	.zero		1


	//   ....[43]....
        /*03b4*/ 	.word	0x00000880
        /*03b8*/ 	.word	0x000000ff
        /*03bc*/ 	.word	0x00000190
        /*03c0*/ 	.short	0x0100
        /*03c2*/ 	.byte	0x05
	.zero		1


	//   ....[44]....
        /*03c4*/ 	.word	0x00000890
        /*03c8*/ 	.word	0x000000ff
        /*03cc*/ 	.word	0x000000b0
        /*03d0*/ 	.short	0x0100
        /*03d2*/ 	.byte	0x05
	.zero		1


	//   ....[45]....
        /*03d4*/ 	.word	0x000008a0
        /*03d8*/ 	.word	0x000000ff
        /*03dc*/ 	.word	0x00000198
        /*03e0*/ 	.short	0x0100
        /*03e2*/ 	.byte	0x05
	.zero		1


	//   ....[46]....
        /*03e4*/ 	.word	0x000008b0
        /*03e8*/ 	.word	0x000000ff
        /*03ec*/ 	.word	0x000000b8
        /*03f0*/ 	.short	0x0100
        /*03f2*/ 	.byte	0x05
	.zero		1


	//   ....[47]....
        /*03f4*/ 	.word	0x000008c0
        /*03f8*/ 	.word	0x000000ff
        /*03fc*/ 	.word	0x000001a0
        /*0400*/ 	.short	0x0100
        /*0402*/ 	.byte	0x05
	.zero		1


	//   ....[48]....
        /*0404*/ 	.word	0x000008d0
        /*0408*/ 	.word	0x000000ff
        /*040c*/ 	.word	0x000000c0
        /*0410*/ 	.short	0x0100
        /*0412*/ 	.byte	0x05
	.zero		1


	//   ....[49]....
        /*0414*/ 	.word	0x000008e0
        /*0418*/ 	.word	0x000000ff
        /*041c*/ 	.word	0x000001a8
        /*0420*/ 	.short	0x0100
        /*0422*/ 	.byte	0x05
	.zero		1


	//   ....[50]....
        /*0424*/ 	.word	0x000008f0
        /*0428*/ 	.word	0x000000ff
        /*042c*/ 	.word	0x000000c8
        /*0430*/ 	.short	0x0100
        /*0432*/ 	.byte	0x05
	.zero		1


	//   ....[51]....
        /*0434*/ 	.word	0x00000900
        /*0438*/ 	.word	0x000000ff
        /*043c*/ 	.word	0x000001b0
        /*0440*/ 	.short	0x0100
        /*0442*/ 	.byte	0x05
	.zero		1


	//   ....[52]....
        /*0444*/ 	.word	0x00000910
        /*0448*/ 	.word	0x000000ff
        /*044c*/ 	.word	0x000000d0
        /*0450*/ 	.short	0x0100
        /*0452*/ 	.byte	0x05
	.zero		1


	//   ....[53]....
        /*0454*/ 	.word	0x00000920
        /*0458*/ 	.word	0x000000ff
        /*045c*/ 	.word	0x000001b8
        /*0460*/ 	.short	0x0100
        /*0462*/ 	.byte	0x05
	.zero		1


	//   ....[54]....
        /*0464*/ 	.word	0x00000930
        /*0468*/ 	.word	0x000000ff
        /*046c*/ 	.word	0x000000d8
        /*0470*/ 	.short	0x0100
        /*0472*/ 	.byte	0x05
	.zero		1


	//   ....[55]....
        /*0474*/ 	.word	0x00000940
        /*0478*/ 	.word	0x000000ff
        /*047c*/ 	.word	0x000001c0
        /*0480*/ 	.short	0x0100
        /*0482*/ 	.byte	0x05
	.zero		1


	//   ....[56]....
        /*0484*/ 	.word	0x00000950
        /*0488*/ 	.word	0x000000ff
        /*048c*/ 	.word	0x000000e0
        /*0490*/ 	.short	0x0100
        /*0492*/ 	.byte	0x05
	.zero		1


	//   ....[57]....
        /*0494*/ 	.word	0x00000960
        /*0498*/ 	.word	0x000000ff
        /*049c*/ 	.word	0x000001c8
        /*04a0*/ 	.short	0x0100
        /*04a2*/ 	.byte	0x05
	.zero		1


	//   ....[58]....
        /*04a4*/ 	.word	0x00000aa0
        /*04a8*/ 	.word	0x000000ff
        /*04ac*/ 	.word	0x000001d0
        /*04b0*/ 	.short	0x0100
        /*04b2*/ 	.byte	0x07
	.zero		1


	//   ....[59]....
        /*04b4*/ 	.word	0x00000ab0
        /*04b8*/ 	.word	0x000000ff
        /*04bc*/ 	.word	0x000001d8
        /*04c0*/ 	.short	0x0100
        /*04c2*/ 	.byte	0x07
	.zero		1


	//   ....[60]....
        /*04c4*/ 	.word	0x00000ba0
        /*04c8*/ 	.word	0x000000ff
        /*04cc*/ 	.word	0x000001e0
        /*04d0*/ 	.short	0x0100
        /*04d2*/ 	.byte	0x05
	.zero		1


	//   ....[61]....
        /*04d4*/ 	.word	0x00000bb0
        /*04d8*/ 	.word	0x000000ff
        /*04dc*/ 	.word	0x000001e8
        /*04e0*/ 	.short	0x0100
        /*04e2*/ 	.byte	0x05
	.zero		1


	//   ....[62]....
        /*04e4*/ 	.word	0x00000cf0
        /*04e8*/ 	.word	0x000000ff
        /*04ec*/ 	.word	0x000001f0
        /*04f0*/ 	.short	0x0100
        /*04f2*/ 	.byte	0x05
	.zero		1


	//   ....[63]....
        /*04f4*/ 	.word	0x00000d00
        /*04f8*/ 	.word	0x000000ff
        /*04fc*/ 	.word	0x00000200
        /*0500*/ 	.short	0x0100
        /*0502*/ 	.byte	0x05
	.zero		1


	//   ....[64]....
        /*0504*/ 	.word	0x00000d10
        /*0508*/ 	.word	0x000000ff
        /*050c*/ 	.word	0x000001f8
        /*0510*/ 	.short	0x0100
        /*0512*/ 	.byte	0x05
	.zero		1


	//   ....[65]....
        /*0514*/ 	.word	0x00000d20
        /*0518*/ 	.word	0x000000ff
        /*051c*/ 	.word	0x00000208
        /*0520*/ 	.short	0x0100
        /*0522*/ 	.byte	0x05
	.zero		1


	//   ....[66]....
        /*0524*/ 	.word	0x00000e50
        /*0528*/ 	.word	0x000000ff
        /*052c*/ 	.word	0x00000210
        /*0530*/ 	.short	0x0100
        /*0532*/ 	.byte	0x07
	.zero		1


	//   ....[67]....
        /*0534*/ 	.word	0x00000e60
        /*0538*/ 	.word	0x000000ff
        /*053c*/ 	.word	0x00000230
        /*0540*/ 	.short	0x0100
        /*0542*/ 	.byte	0x07
	.zero		1


	//   ....[68]....
        /*0544*/ 	.word	0x00000e70
        /*0548*/ 	.word	0x000000ff
        /*054c*/ 	.word	0x00000218
        /*0550*/ 	.short	0x0100
        /*0552*/ 	.byte	0x07
	.zero		1


	//   ....[69]....
        /*0554*/ 	.word	0x00000e80
        /*0558*/ 	.word	0x000000ff
        /*055c*/ 	.word	0x00000238
        /*0560*/ 	.short	0x0100
        /*0562*/ 	.byte	0x07
	.zero		1


	//   ....[70]....
        /*0564*/ 	.word	0x00000e90
        /*0568*/ 	.word	0x000000ff
        /*056c*/ 	.word	0x00000220
        /*0570*/ 	.short	0x0100
        /*0572*/ 	.byte	0x07
	.zero		1


	//   ....[71]....
        /*0574*/ 	.word	0x00000ea0
        /*0578*/ 	.word	0x000000ff
        /*057c*/ 	.word	0x00000240
        /*0580*/ 	.short	0x0100
        /*0582*/ 	.byte	0x07
	.zero		1


	//   ....[72]....
        /*0584*/ 	.word	0x00000eb0
        /*0588*/ 	.word	0x000000ff
        /*058c*/ 	.word	0x00000228
        /*0590*/ 	.short	0x0100
        /*0592*/ 	.byte	0x07
	.zero		1


	//   ....[73]....
        /*0594*/ 	.word	0x00000ec0
        /*0598*/ 	.word	0x000000ff
        /*059c*/ 	.word	0x00000248
        /*05a0*/ 	.short	0x0100
        /*05a2*/ 	.byte	0x07
	.zero		1


	//   ....[74]....
        /*05a4*/ 	.word	0x00000fb0
        /*05a8*/ 	.word	0x000000ff
        /*05ac*/ 	.word	0x00000250
        /*05b0*/ 	.short	0x0100
        /*05b2*/ 	.byte	0x05
	.zero		1


	//   ....[75]....
        /*05b4*/ 	.word	0x00000fc0
        /*05b8*/ 	.word	0x000000ff
        /*05bc*/ 	.word	0x00000260
        /*05c0*/ 	.short	0x0100
        /*05c2*/ 	.byte	0x05
	.zero		1


	//   ....[76]....
        /*05c4*/ 	.word	0x00000fd0
        /*05c8*/ 	.word	0x000000ff
        /*05cc*/ 	.word	0x00000258
        /*05d0*/ 	.short	0x0100
        /*05d2*/ 	.byte	0x05
	.zero		1


	//   ....[77]....
        /*05d4*/ 	.word	0x00000fe0
        /*05d8*/ 	.word	0x000000ff
        /*05dc*/ 	.word	0x00000268
        /*05e0*/ 	.short	0x0100
        /*05e2*/ 	.byte	0x05
	.zero		1


	//   ....[78]....
        /*05e4*/ 	.word	0x000018b0
        /*05e8*/ 	.word	0x00000003
        /*05ec*/ 	.word	0x00000260
        /*05f0*/ 	.short	0x010a
        /*05f2*/ 	.byte	0xff
	.zero		1


	//   ....[79]....
        /*05f4*/ 	.word	0x000018e0
        /*05f8*/ 	.word	0x00000003
        /*05fc*/ 	.word	0x00000250
        /*0600*/ 	.short	0x0101
        /*0602*/ 	.byte	0xff
	.zero		1


	//   ....[80]....
        /*0604*/ 	.word	0x000019b0
        /*0608*/ 	.word	0x000000ff
        /*060c*/ 	.word	0x000000e8
        /*0610*/ 	.short	0x010a
        /*0612*/ 	.byte	0x05
	.zero		1


	//   ....[81]....
        /*0614*/ 	.word	0x00001a50
        /*0618*/ 	.word	0x000000ff
        /*061c*/ 	.word	0x000000e8
        /*0620*/ 	.short	0x010a
        /*0622*/ 	.byte	0x21
	.zero		1


	//   ....[82]....
        /*0624*/ 	.word	0x00001ba0
        /*0628*/ 	.word	0x000000ff
        /*062c*/ 	.word	0x000000e8
        /*0630*/ 	.short	0x010a
        /*0632*/ 	.byte	0x08
	.zero		1


	//   ....[83]....
        /*0634*/ 	.word	0x00001cb0
        /*0638*/ 	.word	0x000000ff
        /*063c*/ 	.word	0x000001e8
        /*0640*/ 	.short	0x0101
        /*0642*/ 	.byte	0x04
	.zero		1


	//   ....[84]....
        /*0644*/ 	.word	0x00001cd0
        /*0648*/ 	.word	0x000000ff
        /*064c*/ 	.word	0x000000e8
        /*0650*/ 	.short	0x010a
        /*0652*/ 	.byte	0x05
	.zero		1


	//   ....[85]....
        /*0654*/ 	.word	0x00001d50
        /*0658*/ 	.word	0x000000ff
        /*065c*/ 	.word	0x000000e8
        /*0660*/ 	.short	0x010a
        /*0662*/ 	.byte	0x11
	.zero		1


	//   ....[86]....
        /*0664*/ 	.word	0x00001ea0
        /*0668*/ 	.word	0x000000ff
        /*066c*/ 	.word	0x000000e8
        /*0670*/ 	.short	0x010a
        /*0672*/ 	.byte	0x08
	.zero		1


	//   ....[87]....
        /*0674*/ 	.word	0x00001fe0
        /*0678*/ 	.word	0x00000002
        /*067c*/ 	.word	0x000001f0
        /*0680*/ 	.short	0x010a
        /*0682*/ 	.byte	0xff
	.zero		1


	//   ....[88]....
        /*0684*/ 	.word	0x000020a0
        /*0688*/ 	.word	0x00000002
        /*068c*/ 	.word	0x00000000
        /*0690*/ 	.short	0x0101
        /*0692*/ 	.byte	0xff
	.zero		1


	//   ....[89]....
        /*0694*/ 	.word	0x00002600
        /*0698*/ 	.word	0x000000ff
        /*069c*/ 	.word	0x00000000
        /*06a0*/ 	.short	0x010a
        /*06a2*/ 	.byte	0x05
	.zero		1


	//   ....[90]....
        /*06a4*/ 	.word	0x00002690
        /*06a8*/ 	.word	0x000000ff
        /*06ac*/ 	.word	0x00000000
        /*06b0*/ 	.short	0x010a
        /*06b2*/ 	.byte	0x05
	.zero		1


	//   ....[91]....
        /*06b4*/ 	.word	0x00002720
        /*06b8*/ 	.word	0x000000ff
        /*06bc*/ 	.word	0x00000000
        /*06c0*/ 	.short	0x010a
        /*06c2*/ 	.byte	0x05
	.zero		1


	//   ....[92]....
        /*06c4*/ 	.word	0x000027b0
        /*06c8*/ 	.word	0x000000ff
        /*06cc*/ 	.word	0x00000000
        /*06d0*/ 	.short	0x010a
        /*06d2*/ 	.byte	0x05
	.zero		1


	//   ....[93]....
        /*06d4*/ 	.word	0x00002840
        /*06d8*/ 	.word	0x000000ff
        /*06dc*/ 	.word	0x00000000
        /*06e0*/ 	.short	0x010a
        /*06e2*/ 	.byte	0x05
	.zero		1


	//   ....[94]....
        /*06e4*/ 	.word	0x000028d0
        /*06e8*/ 	.word	0x000000ff
        /*06ec*/ 	.word	0x00000000
        /*06f0*/ 	.short	0x010a
        /*06f2*/ 	.byte	0x05
	.zero		1


	//   ....[95]....
        /*06f4*/ 	.word	0x00002960
        /*06f8*/ 	.word	0x000000ff
        /*06fc*/ 	.word	0x00000000
        /*0700*/ 	.short	0x010a
        /*0702*/ 	.byte	0x05
	.zero		1


	//   ....[96]....
        /*0704*/ 	.word	0x000029f0
        /*0708*/ 	.word	0x000000ff
        /*070c*/ 	.word	0x00000000
        /*0710*/ 	.short	0x010a
        /*0712*/ 	.byte	0x05
	.zero		1


	//   ....[97]....
        /*0714*/ 	.word	0x00002a80
        /*0718*/ 	.word	0x000000ff
        /*071c*/ 	.word	0x00000000
        /*0720*/ 	.short	0x010a
        /*0722*/ 	.byte	0x05
	.zero		1


	//   ....[98]....
        /*0724*/ 	.word	0x00002b10
        /*0728*/ 	.word	0x000000ff
        /*072c*/ 	.word	0x00000000
        /*0730*/ 	.short	0x010a
        /*0732*/ 	.byte	0x05
	.zero		1


	//   ....[99]....
        /*0734*/ 	.word	0x00002ba0
        /*0738*/ 	.word	0x000000ff
        /*073c*/ 	.word	0x00000000
        /*0740*/ 	.short	0x010a
        /*0742*/ 	.byte	0x05
	.zero		1


	//   ....[100]....
        /*0744*/ 	.word	0x00002c30
        /*0748*/ 	.word	0x000000ff
        /*074c*/ 	.word	0x00000000
        /*0750*/ 	.short	0x010a
        /*0752*/ 	.byte	0x05
	.zero		1


	//   ....[101]....
        /*0754*/ 	.word	0x00002cc0
        /*0758*/ 	.word	0x000000ff
        /*075c*/ 	.word	0x00000000
        /*0760*/ 	.short	0x010a
        /*0762*/ 	.byte	0x05
	.zero		1


	//   ....[102]....
        /*0764*/ 	.word	0x00002d50
        /*0768*/ 	.word	0x000000ff
        /*076c*/ 	.word	0x00000000
        /*0770*/ 	.short	0x010a
        /*0772*/ 	.byte	0x05
	.zero		1


	//   ....[103]....
        /*0774*/ 	.word	0x00002de0
        /*0778*/ 	.word	0x000000ff
        /*077c*/ 	.word	0x00000000
        /*0780*/ 	.short	0x010a
        /*0782*/ 	.byte	0x05
	.zero		1


	//   ....[104]....
        /*0784*/ 	.word	0x00002e70
        /*0788*/ 	.word	0x000000ff
        /*078c*/ 	.word	0x00000000
        /*0790*/ 	.short	0x010a
        /*0792*/ 	.byte	0x05
	.zero		1


	//   ....[105]....
        /*0794*/ 	.word	0x00002f00
        /*0798*/ 	.word	0x000000ff
        /*079c*/ 	.word	0x00000000
        /*07a0*/ 	.short	0x010a
        /*07a2*/ 	.byte	0x05
	.zero		1


	//   ....[106]....
        /*07a4*/ 	.word	0x00002f90
        /*07a8*/ 	.word	0x000000ff
        /*07ac*/ 	.word	0x00000000
        /*07b0*/ 	.short	0x010a
        /*07b2*/ 	.byte	0x05
	.zero		1


	//   ....[107]....
        /*07b4*/ 	.word	0x00003020
        /*07b8*/ 	.word	0x000000ff
        /*07bc*/ 	.word	0x00000000
        /*07c0*/ 	.short	0x010a
        /*07c2*/ 	.byte	0x05
	.zero		1


	//   ....[108]....
        /*07c4*/ 	.word	0x000030b0
        /*07c8*/ 	.word	0x000000ff
        /*07cc*/ 	.word	0x00000000
        /*07d0*/ 	.short	0x010a
        /*07d2*/ 	.byte	0x05
	.zero		1


	//   ....[109]....
        /*07d4*/ 	.word	0x00003140
        /*07d8*/ 	.word	0x000000ff
        /*07dc*/ 	.word	0x00000000
        /*07e0*/ 	.short	0x010a
        /*07e2*/ 	.byte	0x05
	.zero		1


	//   ....[110]....
        /*07e4*/ 	.word	0x000031d0
        /*07e8*/ 	.word	0x000000ff
        /*07ec*/ 	.word	0x00000000
        /*07f0*/ 	.short	0x010a
        /*07f2*/ 	.byte	0x05
	.zero		1


	//   ....[111]....
        /*07f4*/ 	.word	0x00003260
        /*07f8*/ 	.word	0x000000ff
        /*07fc*/ 	.word	0x00000000
        /*0800*/ 	.short	0x010a
        /*0802*/ 	.byte	0x05
	.zero		1


	//   ....[112]....
        /*0804*/ 	.word	0x000032f0
        /*0808*/ 	.word	0x000000ff
        /*080c*/ 	.word	0x00000000
        /*0810*/ 	.short	0x010a
        /*0812*/ 	.byte	0x05
	.zero		1


	//   ....[113]....
        /*0814*/ 	.word	0x00003380
        /*0818*/ 	.word	0x000000ff
        /*081c*/ 	.word	0x00000000
        /*0820*/ 	.short	0x010a
        /*0822*/ 	.byte	0x05
	.zero		1


	//   ....[114]....
        /*0824*/ 	.word	0x00003410
        /*0828*/ 	.word	0x000000ff
        /*082c*/ 	.word	0x00000000
        /*0830*/ 	.short	0x010a
        /*0832*/ 	.byte	0x05
	.zero		1


	//   ....[115]....
        /*0834*/ 	.word	0x000034a0
        /*0838*/ 	.word	0x000000ff
        /*083c*/ 	.word	0x00000000
        /*0840*/ 	.short	0x010a
        /*0842*/ 	.byte	0x05
	.zero		1


	//   ....[116]....
        /*0844*/ 	.word	0x00003530
        /*0848*/ 	.word	0x000000ff
        /*084c*/ 	.word	0x00000000
        /*0850*/ 	.short	0x010a
        /*0852*/ 	.byte	0x05
	.zero		1


	//   ....[117]....
        /*0854*/ 	.word	0x000035d0
        /*0858*/ 	.word	0x00000000
        /*085c*/ 	.word	0x00000000
        /*0860*/ 	.short	0x010a
        /*0862*/ 	.byte	0xff
	.zero		1


	//   ....[118]....
        /*0864*/ 	.word	0x000036f0
        /*0868*/ 	.word	0x00000000
        /*086c*/ 	.word	0x00000250
        /*0870*/ 	.short	0x010a
        /*0872*/ 	.byte	0xff
	.zero		1


	//   ....[119]....
        /*0874*/ 	.word	0x00003750
        /*0878*/ 	.word	0x00000004
        /*087c*/ 	.word	0x00000000
        /*0880*/ 	.short	0x0101
        /*0882*/ 	.byte	0xff
	.zero		1


	//   ....[120]....
        /*0884*/ 	.word	0x00003770
        /*0888*/ 	.word	0x000000ff
        /*088c*/ 	.word	0x00000200
        /*0890*/ 	.short	0x010a
        /*0892*/ 	.byte	0x05
	.zero		1


	//   ....[121]....
        /*0894*/ 	.word	0x00003890
        /*0898*/ 	.word	0x00000000
        /*089c*/ 	.word	0x000001f0
        /*08a0*/ 	.short	0x010a
        /*08a2*/ 	.byte	0xff
	.zero		1


	//   ....[122]....
        /*08a4*/ 	.word	0x000039a0
        /*08a8*/ 	.word	0x00000000
        /*08ac*/ 	.word	0x00000000
        /*08b0*/ 	.short	0x0101
        /*08b2*/ 	.byte	0xff
	.zero		1


	//   ....[123]....
        /*08b4*/ 	.word	0x00003a30
        /*08b8*/ 	.word	0x000000ff
        /*08bc*/ 	.word	0x00000200
        /*08c0*/ 	.short	0x0106
        /*08c2*/ 	.byte	0x05
	.zero		1


	//   ....[124]....
        /*08c4*/ 	.word	0x00003a50
        /*08c8*/ 	.word	0x000000ff
        /*08cc*/ 	.word	0x00000200
        /*08d0*/ 	.short	0x010a
        /*08d2*/ 	.byte	0x05
	.zero		1


	//   ....[125]....
        /*08d4*/ 	.word	0x00003ae0
        /*08d8*/ 	.word	0x000000ff
        /*08dc*/ 	.word	0x00000200
        /*08e0*/ 	.short	0x0106
        /*08e2*/ 	.byte	0x04
	.zero		1


	//   ....[126]....
        /*08e4*/ 	.word	0x00003b20
        /*08e8*/ 	.word	0x00000000
        /*08ec*/ 	.word	0x00000200
        /*08f0*/ 	.short	0x010a
        /*08f2*/ 	.byte	0xff
	.zero		1


	//   ....[127]....
        /*08f4*/ 	.word	0x00004000
        /*08f8*/ 	.word	0x00000000
        /*08fc*/ 	.word	0x000001f0
        /*0900*/ 	.short	0x010a
        /*0902*/ 	.byte	0xff
	.zero		1


	//   ....[128]....
        /*0904*/ 	.word	0x00004100
        /*0908*/ 	.word	0x00000003
        /*090c*/ 	.word	0x00000000
        /*0910*/ 	.short	0x0101
        /*0912*/ 	.byte	0xff
	.zero		1


	//   ....[129]....
        /*0914*/ 	.word	0x00004110
        /*0918*/ 	.word	0x000000ff
        /*091c*/ 	.word	0x00000000
        /*0920*/ 	.short	0x010a
        /*0922*/ 	.byte	0x05
	.zero		1


	//   ....[130]....
        /*0924*/ 	.word	0x00004130
        /*0928*/ 	.word	0x000000ff
        /*092c*/ 	.word	0x00000230
        /*0930*/ 	.short	0x010a
        /*0932*/ 	.byte	0x0e
	.zero		1


	//   ....[131]....
        /*0934*/ 	.word	0x00004260
        /*0938*/ 	.word	0x000000ff
        /*093c*/ 	.word	0x00000000
        /*0940*/ 	.short	0x010a
        /*0942*/ 	.byte	0x07
	.zero		1


	//   ....[132]....
        /*0944*/ 	.word	0x00004370
        /*0948*/ 	.word	0x000000ff
        /*094c*/ 	.word	0x00000000
        /*0950*/ 	.short	0x010a
        /*0952*/ 	.byte	0x13
	.zero		1


	//   ....[133]....
        /*0954*/ 	.word	0x00004540
        /*0958*/ 	.word	0x000000ff
        /*095c*/ 	.word	0x00000000
        /*0960*/ 	.short	0x010a
        /*0962*/ 	.byte	0x05
	.zero		1


	//   ....[134]....
        /*0964*/ 	.word	0x000045d0
        /*0968*/ 	.word	0x000000ff
        /*096c*/ 	.word	0x00000000
        /*0970*/ 	.short	0x010a
        /*0972*/ 	.byte	0x05
	.zero		1


	//   ....[135]....
        /*0974*/ 	.word	0x00004660
        /*0978*/ 	.word	0x000000ff
        /*097c*/ 	.word	0x00000000
        /*0980*/ 	.short	0x010a
        /*0982*/ 	.byte	0x05
	.zero		1


	//   ....[136]....
        /*0984*/ 	.word	0x000046f0
        /*0988*/ 	.word	0x000000ff
        /*098c*/ 	.word	0x00000000
        /*0990*/ 	.short	0x010a
        /*0992*/ 	.byte	0x06
	.zero		1


	//   ....[137]....
        /*0994*/ 	.word	0x00004b30
        /*0998*/ 	.word	0x00000000
        /*099c*/ 	.word	0x000001f0
        /*09a0*/ 	.short	0x010a
        /*09a2*/ 	.byte	0xff
	.zero		1


	//   ....[138]....
        /*09a4*/ 	.word	0x00004c20
        /*09a8*/ 	.word	0x00000000
        /*09ac*/ 	.word	0x00000000
        /*09b0*/ 	.short	0x0101
        /*09b2*/ 	.byte	0xff
	.zero		1


	//   ....[139]....
        /*09b4*/ 	.word	0x00004f40
        /*09b8*/ 	.word	0x000000ff
        /*09bc*/ 	.word	0x000001e8
        /*09c0*/ 	.short	0x010a
        /*09c2*/ 	.byte	0x07
	.zero		1


	//   ....[140]....
        /*09c4*/ 	.word	0x000050c0
        /*09c8*/ 	.word	0x000000ff
        /*09cc*/ 	.word	0x000001d8
        /*09d0*/ 	.short	0x010a
        /*09d2*/ 	.byte	0x07
	.zero		1


	//   ....[141]....
        /*09d4*/ 	.word	0x00005580
        /*09d8*/ 	.word	0x000000ff
        /*09dc*/ 	.word	0x000001d0
        /*09e0*/ 	.short	0x010b
        /*09e2*/ 	.byte	0x07
	.zero		1


	//   ....[142]....
        /*09e4*/ 	.word	0x000055b0
        /*09e8*/ 	.word	0x000000ff
        /*09ec*/ 	.word	0x00000000
        /*09f0*/ 	.short	0x0101
        /*09f2*/ 	.byte	0x25
	.zero		1


	//   ....[143]....
        /*09f4*/ 	.word	0x00005600
        /*09f8*/ 	.word	0x00000000
        /*09fc*/ 	.word	0x000001d8
        /*0a00*/ 	.short	0x010a
        /*0a02*/ 	.byte	0xff
	.zero		1


	//   ....[144]....
        /*0a04*/ 	.word	0x00005910
        /*0a08*/ 	.word	0x00000000
        /*0a0c*/ 	.word	0x000001f0
        /*0a10*/ 	.short	0x010a
        /*0a12*/ 	.byte	0xff
	.zero		1


	//   ....[145]....
        /*0a14*/ 	.word	0x00005a20
        /*0a18*/ 	.word	0x00000000
        /*0a1c*/ 	.word	0x00000000
        /*0a20*/ 	.short	0x0101
        /*0a22*/ 	.byte	0xff
	.zero		1


	//   ....[146]....
        /*0a24*/ 	.word	0x000063d0
        /*0a28*/ 	.word	0x000000ff
        /*0a2c*/ 	.word	0x000001d0
        /*0a30*/ 	.short	0x010a
        /*0a32*/ 	.byte	0x29
	.zero		1


	//   ....[147]....
        /*0a34*/ 	.word	0x000063e0
        /*0a38*/ 	.word	0x00000010
        /*0a3c*/ 	.word	0x00000210
        /*0a40*/ 	.short	0x010a
        /*0a42*/ 	.byte	0xff
	.zero		1


	//   ....[148]....
        /*0a44*/ 	.word	0x00006590
        /*0a48*/ 	.word	0x000000ff
        /*0a4c*/ 	.word	0x000001d0
        /*0a50*/ 	.short	0x010a
        /*0a52*/ 	.byte	0x29
	.zero		1


	//   ....[149]....
        /*0a54*/ 	.word	0x000066a0
        /*0a58*/ 	.word	0x000000ff
        /*0a5c*/ 	.word	0x00000000
        /*0a60*/ 	.short	0x0101
        /*0a62*/ 	.byte	0x04
	.zero		1


	//   ....[150]....
        /*0a64*/ 	.word	0x00006760
        /*0a68*/ 	.word	0x00000010
        /*0a6c*/ 	.word	0x00000210
        /*0a70*/ 	.short	0x010a
        /*0a72*/ 	.byte	0xff
	.zero		1


	//   ....[151]....
        /*0a74*/ 	.word	0x000070f0
        /*0a78*/ 	.word	0x000000ff
        /*0a7c*/ 	.word	0x00000000
        /*0a80*/ 	.short	0x0101
        /*0a82*/ 	.byte	0x05
	.zero		1


	//   ....[152]....
        /*0a84*/ 	.word	0x00008730
        /*0a88*/ 	.word	0x00000003
        /*0a8c*/ 	.word	0x00000260
        /*0a90*/ 	.short	0x010a
        /*0a92*/ 	.byte	0xff
	.zero		1


	//   ....[153]....
        /*0a94*/ 	.word	0x00008790
        /*0a98*/ 	.word	0x00000002
        /*0a9c*/ 	.word	0x000000e8
        /*0aa0*/ 	.short	0x010a
        /*0aa2*/ 	.byte	0xff
	.zero		1


	//   ....[154]....
        /*0aa4*/ 	.word	0x000087f0
        /*0aa8*/ 	.word	0x00000002
        /*0aac*/ 	.word	0x000000e8
        /*0ab0*/ 	.short	0x010a
        /*0ab2*/ 	.byte	0xff
	.zero		1


	//   ....[155]....
        /*0ab4*/ 	.word	0x00008840
        /*0ab8*/ 	.word	0x00000002
        /*0abc*/ 	.word	0x000001f0
        /*0ac0*/ 	.short	0x010a
        /*0ac2*/ 	.byte	0xff
	.zero		1


	//   ....[156]....
        /*0ac4*/ 	.word	0x000088a0
        /*0ac8*/ 	.word	0x00000000
        /*0acc*/ 	.word	0x00000000
        /*0ad0*/ 	.short	0x010a
        /*0ad2*/ 	.byte	0xff
	.zero		1


	//   ....[157]....
        /*0ad4*/ 	.word	0x00008900
        /*0ad8*/ 	.word	0x00000000
        /*0adc*/ 	.word	0x00000000
        /*0ae0*/ 	.short	0x010a
        /*0ae2*/ 	.byte	0xff
	.zero		1


	//   ....[158]....
        /*0ae4*/ 	.word	0x00008960
        /*0ae8*/ 	.word	0x00000000
        /*0aec*/ 	.word	0x00000000
        /*0af0*/ 	.short	0x010a
        /*0af2*/ 	.byte	0xff
	.zero		1


	//   ....[159]....
        /*0af4*/ 	.word	0x000089c0
        /*0af8*/ 	.word	0x00000000
        /*0afc*/ 	.word	0x00000000
        /*0b00*/ 	.short	0x010a
        /*0b02*/ 	.byte	0xff
	.zero		1


	//   ....[160]....
        /*0b04*/ 	.word	0x00008a20
        /*0b08*/ 	.word	0x00000000
        /*0b0c*/ 	.word	0x00000000
        /*0b10*/ 	.short	0x010a
        /*0b12*/ 	.byte	0xff
	.zero		1


	//   ....[161]....
        /*0b14*/ 	.word	0x00008a80
        /*0b18*/ 	.word	0x00000000
        /*0b1c*/ 	.word	0x00000000
        /*0b20*/ 	.short	0x010a
        /*0b22*/ 	.byte	0xff
	.zero		1


	//   ....[162]....
        /*0b24*/ 	.word	0x00008ae0
        /*0b28*/ 	.word	0x00000000
        /*0b2c*/ 	.word	0x00000000
        /*0b30*/ 	.short	0x010a
        /*0b32*/ 	.byte	0xff
	.zero		1


	//   ....[163]....
        /*0b34*/ 	.word	0x00008b40
        /*0b38*/ 	.word	0x00000000
        /*0b3c*/ 	.word	0x00000000
        /*0b40*/ 	.short	0x010a
        /*0b42*/ 	.byte	0xff
	.zero		1


	//   ....[164]....
        /*0b44*/ 	.word	0x00008ba0
        /*0b48*/ 	.word	0x00000000
        /*0b4c*/ 	.word	0x00000000
        /*0b50*/ 	.short	0x010a
        /*0b52*/ 	.byte	0xff
	.zero		1


	//   ....[165]....
        /*0b54*/ 	.word	0x00008c00
        /*0b58*/ 	.word	0x00000000
        /*0b5c*/ 	.word	0x00000000
        /*0b60*/ 	.short	0x010a
        /*0b62*/ 	.byte	0xff
	.zero		1


	//   ....[166]....
        /*0b64*/ 	.word	0x00008c60
        /*0b68*/ 	.word	0x00000000
        /*0b6c*/ 	.word	0x00000000
        /*0b70*/ 	.short	0x010a
        /*0b72*/ 	.byte	0xff
	.zero		1


	//   ....[167]....
        /*0b74*/ 	.word	0x00008cc0
        /*0b78*/ 	.word	0x00000000
        /*0b7c*/ 	.word	0x00000000
        /*0b80*/ 	.short	0x010a
        /*0b82*/ 	.byte	0xff
	.zero		1


	//   ....[168]....
        /*0b84*/ 	.word	0x00008d20
        /*0b88*/ 	.word	0x00000000
        /*0b8c*/ 	.word	0x00000000
        /*0b90*/ 	.short	0x010a
        /*0b92*/ 	.byte	0xff
	.zero		1


	//   ....[169]....
        /*0b94*/ 	.word	0x00008d80
        /*0b98*/ 	.word	0x00000000
        /*0b9c*/ 	.word	0x00000000
        /*0ba0*/ 	.short	0x010a
        /*0ba2*/ 	.byte	0xff
	.zero		1


	//   ....[170]....
        /*0ba4*/ 	.word	0x00008de0
        /*0ba8*/ 	.word	0x00000000
        /*0bac*/ 	.word	0x00000000
        /*0bb0*/ 	.short	0x010a
        /*0bb2*/ 	.byte	0xff
	.zero		1


	//   ....[171]....
        /*0bb4*/ 	.word	0x00008e40
        /*0bb8*/ 	.word	0x00000000
        /*0bbc*/ 	.word	0x00000000
        /*0bc0*/ 	.short	0x010a
        /*0bc2*/ 	.byte	0xff
	.zero		1


	//   ....[172]....
        /*0bc4*/ 	.word	0x00008ea0
        /*0bc8*/ 	.word	0x00000000
        /*0bcc*/ 	.word	0x00000000
        /*0bd0*/ 	.short	0x010a
        /*0bd2*/ 	.byte	0xff
	.zero		1


	//   ....[173]....
        /*0bd4*/ 	.word	0x00008f00
        /*0bd8*/ 	.word	0x00000000
        /*0bdc*/ 	.word	0x00000000
        /*0be0*/ 	.short	0x010a
        /*0be2*/ 	.byte	0xff
	.zero		1


	//   ....[174]....
        /*0be4*/ 	.word	0x00008f60
        /*0be8*/ 	.word	0x00000000
        /*0bec*/ 	.word	0x00000000
        /*0bf0*/ 	.short	0x010a
        /*0bf2*/ 	.byte	0xff
	.zero		1


	//   ....[175]....
        /*0bf4*/ 	.word	0x00008fc0
        /*0bf8*/ 	.word	0x00000000
        /*0bfc*/ 	.word	0x00000000
        /*0c00*/ 	.short	0x010a
        /*0c02*/ 	.byte	0xff
	.zero		1


	//   ....[176]....
        /*0c04*/ 	.word	0x00009020
        /*0c08*/ 	.word	0x00000000
        /*0c0c*/ 	.word	0x00000000
        /*0c10*/ 	.short	0x010a
        /*0c12*/ 	.byte	0xff
	.zero		1


	//   ....[177]....
        /*0c14*/ 	.word	0x00009080
        /*0c18*/ 	.word	0x00000000
        /*0c1c*/ 	.word	0x00000000
        /*0c20*/ 	.short	0x010a
        /*0c22*/ 	.byte	0xff
	.zero		1


	//   ....[178]....
        /*0c24*/ 	.word	0x000090e0
        /*0c28*/ 	.word	0x00000000
        /*0c2c*/ 	.word	0x00000000
        /*0c30*/ 	.short	0x010a
        /*0c32*/ 	.byte	0xff
	.zero		1


	//   ....[179]....
        /*0c34*/ 	.word	0x00009140
        /*0c38*/ 	.word	0x00000000
        /*0c3c*/ 	.word	0x00000000
        /*0c40*/ 	.short	0x010a
        /*0c42*/ 	.byte	0xff
	.zero		1


	//   ....[180]....
        /*0c44*/ 	.word	0x000091a0
        /*0c48*/ 	.word	0x00000000
        /*0c4c*/ 	.word	0x00000000
        /*0c50*/ 	.short	0x010a
        /*0c52*/ 	.byte	0xff
	.zero		1


	//   ....[181]....
        /*0c54*/ 	.word	0x00009200
        /*0c58*/ 	.word	0x00000000
        /*0c5c*/ 	.word	0x00000000
        /*0c60*/ 	.short	0x010a
        /*0c62*/ 	.byte	0xff
	.zero		1


	//   ....[182]....
        /*0c64*/ 	.word	0x00009260
        /*0c68*/ 	.word	0x00000000
        /*0c6c*/ 	.word	0x00000000
        /*0c70*/ 	.short	0x010a
        /*0c72*/ 	.byte	0xff
	.zero		1


	//   ....[183]....
        /*0c74*/ 	.word	0x000092c0
        /*0c78*/ 	.word	0x00000000
        /*0c7c*/ 	.word	0x00000000
        /*0c80*/ 	.short	0x010a
        /*0c82*/ 	.byte	0xff
	.zero		1


	//   ....[184]....
        /*0c84*/ 	.word	0x00009310
        /*0c88*/ 	.word	0x00000000
        /*0c8c*/ 	.word	0x00000250
        /*0c90*/ 	.short	0x010a
        /*0c92*/ 	.byte	0xff
	.zero		1


	//   ....[185]....
        /*0c94*/ 	.word	0x00009370
        /*0c98*/ 	.word	0x00000000
        /*0c9c*/ 	.word	0x00000200
        /*0ca0*/ 	.short	0x010a
        /*0ca2*/ 	.byte	0xff
	.zero		1


	//   ....[186]....
        /*0ca4*/ 	.word	0x000093c0
        /*0ca8*/ 	.word	0x00000000
        /*0cac*/ 	.word	0x000001f0
        /*0cb0*/ 	.short	0x010a
        /*0cb2*/ 	.byte	0xff
	.zero		1


	//   ....[187]....
        /*0cb4*/ 	.word	0x00009420
        /*0cb8*/ 	.word	0x00000000
        /*0cbc*/ 	.word	0x00000200
        /*0cc0*/ 	.short	0x010a
        /*0cc2*/ 	.byte	0xff
	.zero		1


	//   ....[188]....
        /*0cc4*/ 	.word	0x00009470
        /*0cc8*/ 	.word	0x00000000
        /*0ccc*/ 	.word	0x000001f0
        /*0cd0*/ 	.short	0x010a
        /*0cd2*/ 	.byte	0xff
	.zero		1


	//   ....[189]....
        /*0cd4*/ 	.word	0x000094d0
        /*0cd8*/ 	.word	0x00000003
        /*0cdc*/ 	.word	0x00000230
        /*0ce0*/ 	.short	0x010a
        /*0ce2*/ 	.byte	0xff
	.zero		1


	//   ....[190]....
        /*0ce4*/ 	.word	0x00009530
        /*0ce8*/ 	.word	0x00000000
        /*0cec*/ 	.word	0x00000000
        /*0cf0*/ 	.short	0x010a
        /*0cf2*/ 	.byte	0xff
	.zero		1


	//   ....[191]....
        /*0cf4*/ 	.word	0x00009590
        /*0cf8*/ 	.word	0x00000000
        /*0cfc*/ 	.word	0x00000000
        /*0d00*/ 	.short	0x010a
        /*0d02*/ 	.byte	0xff
	.zero		1


	//   ....[192]....
        /*0d04*/ 	.word	0x000095f0
        /*0d08*/ 	.word	0x00000000
        /*0d0c*/ 	.word	0x00000000
        /*0d10*/ 	.short	0x010a
        /*0d12*/ 	.byte	0xff
	.zero		1


	//   ....[193]....
        /*0d14*/ 	.word	0x00009650
        /*0d18*/ 	.word	0x00000000
        /*0d1c*/ 	.word	0x00000000
        /*0d20*/ 	.short	0x010a
        /*0d22*/ 	.byte	0xff
	.zero		1


	//   ....[194]....
        /*0d24*/ 	.word	0x000096b0
        /*0d28*/ 	.word	0x00000000
        /*0d2c*/ 	.word	0x00000000
        /*0d30*/ 	.short	0x010a
        /*0d32*/ 	.byte	0xff
	.zero		1


	//   ....[195]....
        /*0d34*/ 	.word	0x00009700
        /*0d38*/ 	.word	0x00000000
        /*0d3c*/ 	.word	0x000001f0
        /*0d40*/ 	.short	0x010a
        /*0d42*/ 	.byte	0xff
	.zero		1


	//   ....[196]....
        /*0d44*/ 	.word	0x00009760
        /*0d48*/ 	.word	0x00000000
        /*0d4c*/ 	.word	0x000001e8
        /*0d50*/ 	.short	0x010a
        /*0d52*/ 	.byte	0xff
	.zero		1


	//   ....[197]....
        /*0d54*/ 	.word	0x000097c0
        /*0d58*/ 	.word	0x00000003
        /*0d5c*/ 	.word	0x000001d8
        /*0d60*/ 	.short	0x010a
        /*0d62*/ 	.byte	0xff
	.zero		1


	//   ....[198]....
        /*0d64*/ 	.word	0x00009810
        /*0d68*/ 	.word	0x00000000
        /*0d6c*/ 	.word	0x000001f0
        /*0d70*/ 	.short	0x010a
        /*0d72*/ 	.byte	0xff
	.zero		1


	//   ....[199]....
        /*0d74*/ 	.word	0x00009870
        /*0d78*/ 	.word	0x00000000
        /*0d7c*/ 	.word	0x000001d0
        /*0d80*/ 	.short	0x010a
        /*0d82*/ 	.byte	0xff
	.zero		1


	//   ....[200]....
        /*0d84*/ 	.word	0x000098c0
        /*0d88*/ 	.word	0x00000010
        /*0d8c*/ 	.word	0x00000210
        /*0d90*/ 	.short	0x010a
        /*0d92*/ 	.byte	0xff
	.zero		1


	//----- nvinfo : EIATTR_NUM_MBARRIERS
	.align		4
.L_47:
        /*0d94*/ 	.byte	0x03, 0x38
        /*0d96*/ 	.short	0x004e


	//----- nvinfo : EIATTR_EXIT_INSTR_OFFSETS
	.align		4
        /*0d98*/ 	.byte	0x04, 0x1c
        /*0d9a*/ 	.short	(.L_49 - .L_48)


	//   ....[0]....
.L_48:
        /*0d9c*/ 	.word	0x00003600


	//   ....[1]....
        /*0da0*/ 	.word	0x00003af0


	//   ....[2]....
        /*0da4*/ 	.word	0x00003b50


	//   ....[3]....
        /*0da8*/ 	.word	0x00004950


	//   ....[4]....
        /*0dac*/ 	.word	0x00005630


	//   ....[5]....
        /*0db0*/ 	.word	0x00005670


	//   ....[6]....
        /*0db4*/ 	.word	0x00008720


	//----- nvinfo : EIATTR_MAX_THREADS
	.align		4
.L_49:
        /*0db8*/ 	.byte	0x04, 0x05
        /*0dba*/ 	.short	(.L_51 - .L_50)
.L_50:
        /*0dbc*/ 	.word	0x00000100
        /*0dc0*/ 	.word	0x00000001
        /*0dc4*/ 	.word	0x00000001


	//----- nvinfo : EIATTR_CRS_STACK_SIZE
	.align		4
.L_51:
        /*0dc8*/ 	.byte	0x04, 0x1e
        /*0dca*/ 	.short	(.L_53 - .L_52)
.L_52:
        /*0dcc*/ 	.word	0x00000000


	//----- nvinfo : EIATTR_CBANK_PARAM_SIZE
	.align		4
.L_53:
        /*0dd0*/ 	.byte	0x03, 0x19
        /*0dd2*/ 	.short	0x0800


	//----- nvinfo : EIATTR_PARAM_CBANK
	.align		4
        /*0dd4*/ 	.byte	0x04, 0x0a
        /*0dd6*/ 	.short	(.L_55 - .L_54)
	.align		4
.L_54:
        /*0dd8*/ 	.word	index@(.nv.constant0._ZN7cutlass13device_kernelINS_4gemm6kernel13GemmUniversalIN4cute5tupleIJiiiiEEENS1_10collective13CollectiveMmaINS1_35MainloopSm100TmaUmmaWarpSpecializedILi29ELi2ELi4ENS5_IJNS4_1CILi1EEESB_SB_EEEEENS5_IJNSA_ILi64EEENSA_ILi160EEENSA_ILi32EEEEEENS_12float_e4m3_tENS5_IJlSB_lEEESI_SJ_NS4_8TiledMMAINS4_8MMA_AtomIJNS4_10MMA_TraitsINS4_19SM100_MMA_F8F6F4_SSEJSI_SI_fSE_SF_NS4_17integral_constantINS4_4UMMA5MajorELSQ_0EEESR_NSO_INSP_7ScaleInELSS_0EEEST_EEEEEENS4_6LayoutISC_NS5_IJNSA_ILi0EEESX_SX_EEEEENS5_IJNS4_10UnderscoreES10_S10_EEEEENS4_13SM90_TMA_LOADENS4_14ComposedLayoutINS4_7SwizzleILi1ELi4ELi3EEENS4_18smem_ptr_flag_bitsILi8EEENSW_INS5_IJNSA_ILi8EEESG_EEENS5_IJSG_SB_EEEEEEEvNS4_8identityES13_S1D_vS1E_EENS_8epilogue10collective18CollectiveEpilogueINS1G_23Sm100TmaWarpSpecializedILi1ELi1ELi80ELb0ELb0EEEJSH_NS5_IJNSW_ISE_SB_EENSW_ISF_SB_EEEEESI_SJ_SI_SJ_NS1G_6fusion15FusionCallbacksIS1K_NS1O_17LinearCombinationISI_fSI_fLNS_15FloatRoundStyleE2EEESH_S1N_JEEENS4_5SM1004TMEM4LOAD26SM100_TMEM_LOAD_16dp32b16xES13_S1D_NS4_39AutoVectorizingCopyWithAssumedAlignmentILi128EEENS4_14SM90_TMA_STOREES1D_S1Z_S1Z_EEEvvEEEEvNT_6ParamsE)
        /*0ddc*/ 	.short	0x0380
        /*0dde*/ 	.short	0x0800


	//----- nvinfo : EIATTR_SW_WAR
	.align		4
.L_55:
        /*0de0*/ 	.byte	0x04, 0x36
        /*0de2*/ 	.short	(.L_57 - .L_56)
.L_56:
        /*0de4*/ 	.word	0x00000008
.L_57:


//--------------------- .nv.callgraph             --------------------------
	.section	.nv.callgraph,"",@"SHT_CUDA_CALLGRAPH"
	.align	4
	.sectionentsize	8
	.align		4
        /*0000*/ 	.word	0x00000000
	.align		4
        /*0004*/ 	.word	0xffffffff
	.align		4
        /*0008*/ 	.word	index@(_ZN7cutlass13device_kernelINS_4gemm6kernel13GemmUniversalIN4cute5tupleIJiiiiEEENS1_10collective13CollectiveMmaINS1_35MainloopSm100TmaUmmaWarpSpecializedILi29ELi2ELi4ENS5_IJNS4_1CILi1EEESB_SB_EEEEENS5_IJNSA_ILi64EEENSA_ILi160EEENSA_ILi32EEEEEENS_12float_e4m3_tENS5_IJlSB_lEEESI_SJ_NS4_8TiledMMAINS4_8MMA_AtomIJNS4_10MMA_TraitsINS4_19SM100_MMA_F8F6F4_SSEJSI_SI_fSE_SF_NS4_17integral_constantINS4_4UMMA5MajorELSQ_0EEESR_NSO_INSP_7ScaleInELSS_0EEEST_EEEEEENS4_6LayoutISC_NS5_IJNSA_ILi0EEESX_SX_EEEEENS5_IJNS4_10UnderscoreES10_S10_EEEEENS4_13SM90_TMA_LOADENS4_14ComposedLayoutINS4_7SwizzleILi1ELi4ELi3EEENS4_18smem_ptr_flag_bitsILi8EEENSW_INS5_IJNSA_ILi8EEESG_EEENS5_IJSG_SB_EEEEEEEvNS4_8identityES13_S1D_vS1E_EENS_8epilogue10collective18CollectiveEpilogueINS1G_23Sm100TmaWarpSpecializedILi1ELi1ELi80ELb0ELb0EEEJSH_NS5_IJNSW_ISE_SB_EENSW_ISF_SB_EEEEESI_SJ_SI_SJ_NS1G_6fusion15FusionCallbacksIS1K_NS1O_17LinearCombinationISI_fSI_fLNS_15FloatRoundStyleE2EEESH_S1N_JEEENS4_5SM1004TMEM4LOAD26SM100_TMEM_LOAD_16dp32b16xES13_S1D_NS4_39AutoVectorizingCopyWithAssumedAlignmentILi128EEENS4_14SM90_TMA_STOREES1D_S1Z_S1Z_EEEvvEEEEvNT_6ParamsE)
	.align		4
        /*000c*/ 	.word	index@(__assertfail)
	.align		4
        /*0010*/ 	.word	0x00000000
	.align		4
        /*0014*/ 	.word	0xfffffffe
	.align		4
        /*0018*/ 	.word	0x00000000
	.align		4
        /*001c*/ 	.word	0xfffffffd
	.align		4
        /*0020*/ 	.word	0x00000000
	.align		4
        /*0024*/ 	.word	0xfffffffc


//--------------------- .nv.constant4             --------------------------
	.section	.nv.constant4,"a",@progbits
	.align	8
	.align		8
.nv.constant4:
        /*0000*/ 	.dword	__assertfail
	.align		8
        /*0008*/ 	.dword	__unnamed_1
	.align		8
        /*0010*/ 	.dword	__unnamed_2
	.align		8
        /*0018*/ 	.dword	_ZN40_INTERNAL_6594db3a_4_k_cu_0cff6786_123874cuda3std3__45__cpo5beginE
	.align		8
        /*0020*/ 	.dword	_ZN40_INTERNAL_6594db3a_4_k_cu_0cff6786_123874cuda3std3__45__cpo3endE
	.align		8
        /*0028*/ 	.dword	_ZN40_INTERNAL_6594db3a_4_k_cu_0cff6786_123874cuda3std3__45__cpo6cbeginE
	.align		8
        /*0030*/ 	.dword	_ZN40_INTERNAL_6594db3a_4_k_cu_0cff6786_123874cuda3std3__45__cpo4cendE
	.align		8
        /*0038*/ 	.dword	_ZN40_INTERNAL_6594db3a_4_k_cu_0cff6786_123874cuda3std3__442_GLOBAL__N__6594db3a_4_k_cu_0cff6786_123876ignoreE
	.align		8
        /*0040*/ 	.dword	_ZN40_INTERNAL_6594db3a_4_k_cu_0cff6786_123874cuda3std3__419piecewise_constructE
	.align		8
        /*0048*/ 	.dword	_ZN40_INTERNAL_6594db3a_4_k_cu_0cff6786_123874cuda3std3__48in_placeE
	.align		8
        /*0050*/ 	.dword	_ZN40_INTERNAL_6594db3a_4_k_cu_0cff6786_123874cuda3std6ranges3__45__cpo4swapE
	.align		8
        /*0058*/ 	.dword	_ZN40_INTERNAL_6594db3a_4_k_cu_0cff6786_123874cuda3std6ranges3__45__cpo9iter_moveE
	.align		8
        /*0060*/ 	.dword	_ZN40_INTERNAL_6594db3a_4_k_cu_0cff6786_123874cute7productE
	.align		8
        /*0068*/ 	.dword	_ZN40_INTERNAL_6594db3a_4_k_cu_0cff6786_123874cute1_E
	.align		8
        /*0070*/ 	.dword	$str$25
	.align		8
        /*0078*/ 	.dword	$str$26
	.align		8
        /*0080*/ 	.dword	$str$27
	.align		8
        /*0088*/ 	.dword	$str$28


//--------------------- .text._ZN7cutlass13device_kernelINS_4gemm6kernel13GemmUniversalIN4cute5tupleIJiiiiEEENS1_10collective13CollectiveMmaINS1_35MainloopSm100TmaUmmaWarpSpecializedILi29ELi2ELi4ENS5_IJNS4_1CILi1EEESB_SB_EEEEENS5_IJNSA_ILi64EEENSA_ILi160EEENSA_ILi32EEEEEENS_12float_e4m3_tENS5_IJlSB_lEEESI_SJ_NS4_8TiledMMAINS4_8MMA_AtomIJNS4_10MMA_TraitsINS4_19SM100_MMA_F8F6F4_SSEJSI_SI_fSE_SF_NS4_17integral_constantINS4_4UMMA5MajorELSQ_0EEESR_NSO_INSP_7ScaleInELSS_0EEEST_EEEEEENS4_6LayoutISC_NS5_IJNSA_ILi0EEESX_SX_EEEEENS5_IJNS4_10UnderscoreES10_S10_EEEEENS4_13SM90_TMA_LOADENS4_14ComposedLayoutINS4_7SwizzleILi1ELi4ELi3EEENS4_18smem_ptr_flag_bitsILi8EEENSW_INS5_IJNSA_ILi8EEESG_EEENS5_IJSG_SB_EEEEEEEvNS4_8identityES13_S1D_vS1E_EENS_8epilogue10collective18CollectiveEpilogueINS1G_23Sm100TmaWarpSpecializedILi1ELi1ELi80ELb0ELb0EEEJSH_NS5_IJNSW_ISE_SB_EENSW_ISF_SB_EEEEESI_SJ_SI_SJ_NS1G_6fusion15FusionCallbacksIS1K_NS1O_17LinearCombinationISI_fSI_fLNS_15FloatRoundStyleE2EEESH_S1N_JEEENS4_5SM1004TMEM4LOAD26SM100_TMEM_LOAD_16dp32b16xES13_S1D_NS4_39AutoVectorizingCopyWithAssumedAlignmentILi128EEENS4_14SM90_TMA_STOREES1D_S1Z_S1Z_EEEvvEEEEvNT_6ParamsE --------------------------
	.section	.text._ZN7cutlass13device_kernelINS_4gemm6kernel13GemmUniversalIN4cute5tupleIJiiiiEEENS1_10collective13CollectiveMmaINS1_35MainloopSm100TmaUmmaWarpSpecializedILi29ELi2ELi4ENS5_IJNS4_1CILi1EEESB_SB_EEEEENS5_IJNSA_ILi64EEENSA_ILi160EEENSA_ILi32EEEEEENS_12float_e4m3_tENS5_IJlSB_lEEESI_SJ_NS4_8TiledMMAINS4_8MMA_AtomIJNS4_10MMA_TraitsINS4_19SM100_MMA_F8F6F4_SSEJSI_SI_fSE_SF_NS4_17integral_constantINS4_4UMMA5MajorELSQ_0EEESR_NSO_INSP_7ScaleInELSS_0EEEST_EEEEEENS4_6LayoutISC_NS5_IJNSA_ILi0EEESX_SX_EEEEENS5_IJNS4_10UnderscoreES10_S10_EEEEENS4_13SM90_TMA_LOADENS4_14ComposedLayoutINS4_7SwizzleILi1ELi4ELi3EEENS4_18smem_ptr_flag_bitsILi8EEENSW_INS5_IJNSA_ILi8EEESG_EEENS5_IJSG_SB_EEEEEEEvNS4_8identityES13_S1D_vS1E_EENS_8epilogue10collective18CollectiveEpilogueINS1G_23Sm100TmaWarpSpecializedILi1ELi1ELi80ELb0ELb0EEEJSH_NS5_IJNSW_ISE_SB_EENSW_ISF_SB_EEEEESI_SJ_SI_SJ_NS1G_6fusion15FusionCallbacksIS1K_NS1O_17LinearCombinationISI_fSI_fLNS_15FloatRoundStyleE2EEESH_S1N_JEEENS4_5SM1004TMEM4LOAD26SM100_TMEM_LOAD_16dp32b16xES13_S1D_NS4_39AutoVectorizingCopyWithAssumedAlignmentILi128EEENS4_14SM90_TMA_STOREES1D_S1Z_S1Z_EEEvvEEEEvNT_6ParamsE,"ax",@progbits
	.align	128
.text._ZN7cutlass13device_kernelINS_4gemm6kernel13GemmUniversalIN4cute5tupleIJiiiiEEENS1_10collective13CollectiveMmaINS1_35MainloopSm100TmaUmmaWarpSpecializedILi29ELi2ELi4ENS5_IJNS4_1CILi1EEESB_SB_EEEEENS5_IJNSA_ILi64EEENSA_ILi160EEENSA_ILi32EEEEEENS_12float_e4m3_tENS5_IJlSB_lEEESI_SJ_NS4_8TiledMMAINS4_8MMA_AtomIJNS4_10MMA_TraitsINS4_19SM100_MMA_F8F6F4_SSEJSI_SI_fSE_SF_NS4_17integral_constantINS4_4UMMA5MajorELSQ_0EEESR_NSO_INSP_7ScaleInELSS_0EEEST_EEEEEENS4_6LayoutISC_NS5_IJNSA_ILi0EEESX_SX_EEEEENS5_IJNS4_10UnderscoreES10_S10_EEEEENS4_13SM90_TMA_LOADENS4_14ComposedLayoutINS4_7SwizzleILi1ELi4ELi3EEENS4_18smem_ptr_flag_bitsILi8EEENSW_INS5_IJNSA_ILi8EEESG_EEENS5_IJSG_SB_EEEEEEEvNS4_8identityES13_S1D_vS1E_EENS_8epilogue10collective18CollectiveEpilogueINS1G_23Sm100TmaWarpSpecializedILi1ELi1ELi80ELb0ELb0EEEJSH_NS5_IJNSW_ISE_SB_EENSW_ISF_SB_EEEEESI_SJ_SI_SJ_NS1G_6fusion15FusionCallbacksIS1K_NS1O_17LinearCombinationISI_fSI_fLNS_15FloatRoundStyleE2EEESH_S1N_JEEENS4_5SM1004TMEM4LOAD26SM100_TMEM_LOAD_16dp32b16xES13_S1D_NS4_39AutoVectorizingCopyWithAssumedAlignmentILi128EEENS4_14SM90_TMA_STOREES1D_S1Z_S1Z_EEEvvEEEEvNT_6ParamsE:
        .type           _ZN7cutlass13device_kernelINS_4gemm6kernel13GemmUniversalIN4cute5tupleIJiiiiEEENS1_10collective13CollectiveMmaINS1_35MainloopSm100TmaUmmaWarpSpecializedILi29ELi2ELi4ENS5_IJNS4_1CILi1EEESB_SB_EEEEENS5_IJNSA_ILi64EEENSA_ILi160EEENSA_ILi32EEEEEENS_12float_e4m3_tENS5_IJlSB_lEEESI_SJ_NS4_8TiledMMAINS4_8MMA_AtomIJNS4_10MMA_TraitsINS4_19SM100_MMA_F8F6F4_SSEJSI_SI_fSE_SF_NS4_17integral_constantINS4_4UMMA5MajorELSQ_0EEESR_NSO_INSP_7ScaleInELSS_0EEEST_EEEEEENS4_6LayoutISC_NS5_IJNSA_ILi0EEESX_SX_EEEEENS5_IJNS4_10UnderscoreES10_S10_EEEEENS4_13SM90_TMA_LOADENS4_14ComposedLayoutINS4_7SwizzleILi1ELi4ELi3EEENS4_18smem_ptr_flag_bitsILi8EEENSW_INS5_IJNSA_ILi8EEESG_EEENS5_IJSG_SB_EEEEEEEvNS4_8identityES13_S1D_vS1E_EENS_8epilogue10collective18CollectiveEpilogueINS1G_23Sm100TmaWarpSpecializedILi1ELi1ELi80ELb0ELb0EEEJSH_NS5_IJNSW_ISE_SB_EENSW_ISF_SB_EEEEESI_SJ_SI_SJ_NS1G_6fusion15FusionCallbacksIS1K_NS1O_17LinearCombinationISI_fSI_fLNS_15FloatRoundStyleE2EEESH_S1N_JEEENS4_5SM1004TMEM4LOAD26SM100_TMEM_LOAD_16dp32b16xES13_S1D_NS4_39AutoVectorizingCopyWithAssumedAlignmentILi128EEENS4_14SM90_TMA_STOREES1D_S1Z_S1Z_EEEvvEEEEvNT_6ParamsE,@function
        .size           _ZN7cutlass13device_kernelINS_4gemm6kernel13GemmUniversalIN4cute5tupleIJiiiiEEENS1_10collective13CollectiveMmaINS1_35MainloopSm100TmaUmmaWarpSpecializedILi29ELi2ELi4ENS5_IJNS4_1CILi1EEESB_SB_EEEEENS5_IJNSA_ILi64EEENSA_ILi160EEENSA_ILi32EEEEEENS_12float_e4m3_tENS5_IJlSB_lEEESI_SJ_NS4_8TiledMMAINS4_8MMA_AtomIJNS4_10MMA_TraitsINS4_19SM100_MMA_F8F6F4_SSEJSI_SI_fSE_SF_NS4_17integral_constantINS4_4UMMA5MajorELSQ_0EEESR_NSO_INSP_7ScaleInELSS_0EEEST_EEEEEENS4_6LayoutISC_NS5_IJNSA_ILi0EEESX_SX_EEEEENS5_IJNS4_10UnderscoreES10_S10_EEEEENS4_13SM90_TMA_LOADENS4_14ComposedLayoutINS4_7SwizzleILi1ELi4ELi3EEENS4_18smem_ptr_flag_bitsILi8EEENSW_INS5_IJNSA_ILi8EEESG_EEENS5_IJSG_SB_EEEEEEEvNS4_8identityES13_S1D_vS1E_EENS_8epilogue10collective18CollectiveEpilogueINS1G_23Sm100TmaWarpSpecializedILi1ELi1ELi80ELb0ELb0EEEJSH_NS5_IJNSW_ISE_SB_EENSW_ISF_SB_EEEEESI_SJ_SI_SJ_NS1G_6fusion15FusionCallbacksIS1K_NS1O_17LinearCombinationISI_fSI_fLNS_15FloatRoundStyleE2EEESH_S1N_JEEENS4_5SM1004TMEM4LOAD26SM100_TMEM_LOAD_16dp32b16xES13_S1D_NS4_39AutoVectorizingCopyWithAssumedAlignmentILi128EEENS4_14SM90_TMA_STOREES1D_S1Z_S1Z_EEEvvEEEEvNT_6ParamsE,(.L_x_208 - _ZN7cutlass13device_kernelINS_4gemm6kernel13GemmUniversalIN4cute5tupleIJiiiiEEENS1_10collective13CollectiveMmaINS1_35MainloopSm100TmaUmmaWarpSpecializedILi29ELi2ELi4ENS5_IJNS4_1CILi1EEESB_SB_EEEEENS5_IJNSA_ILi64EEENSA_ILi160EEENSA_ILi32EEEEEENS_12float_e4m3_tENS5_IJlSB_lEEESI_SJ_NS4_8TiledMMAINS4_8MMA_AtomIJNS4_10MMA_TraitsINS4_19SM100_MMA_F8F6F4_SSEJSI_SI_fSE_SF_NS4_17integral_constantINS4_4UMMA5MajorELSQ_0EEESR_NSO_INSP_7ScaleInELSS_0EEEST_EEEEEENS4_6LayoutISC_NS5_IJNSA_ILi0EEESX_SX_EEEEENS5_IJNS4_10UnderscoreES10_S10_EEEEENS4_13SM90_TMA_LOADENS4_14ComposedLayoutINS4_7SwizzleILi1ELi4ELi3EEENS4_18smem_ptr_flag_bitsILi8EEENSW_INS5_IJNSA_ILi8EEESG_EEENS5_IJSG_SB_EEEEEEEvNS4_8identityES13_S1D_vS1E_EENS_8epilogue10collective18CollectiveEpilogueINS1G_23Sm100TmaWarpSpecializedILi1ELi1ELi80ELb0ELb0EEEJSH_NS5_IJNSW_ISE_SB_EENSW_ISF_SB_EEEEESI_SJ_SI_SJ_NS1G_6fusion15FusionCallbacksIS1K_NS1O_17LinearCombinationISI_fSI_fLNS_15FloatRoundStyleE2EEESH_S1N_JEEENS4_5SM1004TMEM4LOAD26SM100_TMEM_LOAD_16dp32b16xES13_S1D_NS4_39AutoVectorizingCopyWithAssumedAlignmentILi128EEENS4_14SM90_TMA_STOREES1D_S1Z_S1Z_EEEvvEEEEvNT_6ParamsE)
        .other          _ZN7cutlass13device_kernelINS_4gemm6kernel13GemmUniversalIN4cute5tupleIJiiiiEEENS1_10collective13CollectiveMmaINS1_35MainloopSm100TmaUmmaWarpSpecializedILi29ELi2ELi4ENS5_IJNS4_1CILi1EEESB_SB_EEEEENS5_IJNSA_ILi64EEENSA_ILi160EEENSA_ILi32EEEEEENS_12float_e4m3_tENS5_IJlSB_lEEESI_SJ_NS4_8TiledMMAINS4_8MMA_AtomIJNS4_10MMA_TraitsINS4_19SM100_MMA_F8F6F4_SSEJSI_SI_fSE_SF_NS4_17integral_constantINS4_4UMMA5MajorELSQ_0EEESR_NSO_INSP_7ScaleInELSS_0EEEST_EEEEEENS4_6LayoutISC_NS5_IJNSA_ILi0EEESX_SX_EEEEENS5_IJNS4_10UnderscoreES10_S10_EEEEENS4_13SM90_TMA_LOADENS4_14ComposedLayoutINS4_7SwizzleILi1ELi4ELi3EEENS4_18smem_ptr_flag_bitsILi8EEENSW_INS5_IJNSA_ILi8EEESG_EEENS5_IJSG_SB_EEEEEEEvNS4_8identityES13_S1D_vS1E_EENS_8epilogue10collective18CollectiveEpilogueINS1G_23Sm100TmaWarpSpecializedILi1ELi1ELi80ELb0ELb0EEEJSH_NS5_IJNSW_ISE_SB_EENSW_ISF_SB_EEEEESI_SJ_SI_SJ_NS1G_6fusion15FusionCallbacksIS1K_NS1O_17LinearCombinationISI_fSI_fLNS_15FloatRoundStyleE2EEESH_S1N_JEEENS4_5SM1004TMEM4LOAD26SM100_TMEM_LOAD_16dp32b16xES13_S1D_NS4_39AutoVectorizingCopyWithAssumedAlignmentILi128EEENS4_14SM90_TMA_STOREES1D_S1Z_S1Z_EEEvvEEEEvNT_6ParamsE,@"STO_CUDA_ENTRY STV_DEFAULT"
_ZN7cutlass13device_kernelINS_4gemm6kernel13GemmUniversalIN4cute5tupleIJiiiiEEENS1_10collective13CollectiveMmaINS1_35MainloopSm100TmaUmmaWarpSpecializedILi29ELi2ELi4ENS5_IJNS4_1CILi1EEESB_SB_EEEEENS5_IJNSA_ILi64EEENSA_ILi160EEENSA_ILi32EEEEEENS_12float_e4m3_tENS5_IJlSB_lEEESI_SJ_NS4_8TiledMMAINS4_8MMA_AtomIJNS4_10MMA_TraitsINS4_19SM100_MMA_F8F6F4_SSEJSI_SI_fSE_SF_NS4_17integral_constantINS4_4UMMA5MajorELSQ_0EEESR_NSO_INSP_7ScaleInELSS_0EEEST_EEEEEENS4_6LayoutISC_NS5_IJNSA_ILi0EEESX_SX_EEEEENS5_IJNS4_10UnderscoreES10_S10_EEEEENS4_13SM90_TMA_LOADENS4_14ComposedLayoutINS4_7SwizzleILi1ELi4ELi3EEENS4_18smem_ptr_flag_bitsILi8EEENSW_INS5_IJNSA_ILi8EEESG_EEENS5_IJSG_SB_EEEEEEEvNS4_8identityES13_S1D_vS1E_EENS_8epilogue10collective18CollectiveEpilogueINS1G_23Sm100TmaWarpSpecializedILi1ELi1ELi80ELb0ELb0EEEJSH_NS5_IJNSW_ISE_SB_EENSW_ISF_SB_EEEEESI_SJ_SI_SJ_NS1G_6fusion15FusionCallbacksIS1K_NS1O_17LinearCombinationISI_fSI_fLNS_15FloatRoundStyleE2EEESH_S1N_JEEENS4_5SM1004TMEM4LOAD26SM100_TMEM_LOAD_16dp32b16xES13_S1D_NS4_39AutoVectorizingCopyWithAssumedAlignmentILi128EEENS4_14SM90_TMA_STOREES1D_S1Z_S1Z_EEEvvEEEEvNT_6ParamsE:
[----:B------:R-:W1:Y:S01]  /*0000*/  LDC R1, c[0x0][0x37c] ;  /* 0x0000df00ff017b82 */ /* 0x000e620000000800 */
[----:B------:R-:W2:Y:S01]  /*0010*/  S2R R205, SR_TID.X ;  /* 0x0000000000cd7919 */ /* 0x000ea20000002100 */
[----:B------:R-:W3:Y:S01]  /*0020*/  LDCU.64 UR4, c[0x0][0x890] ;  /* 0x00011200ff0477ac */ /* 0x000ee20008000a00 */
[----:B------:R-:W-:Y:S02]  /*0030*/  PRMT R200, RZ, 0x7610, R200 ;  /* 0x00007610ffc87816 */ /* 0x000fe400000000c8 */
[----:B------:R-:W-:Y:S01]  /*0040*/  ELECT P5, URZ, PT ;  /* 0x0000000000ff782f */ /* 0x000fe200038a0000 */
[----:B------:R-:W4:Y:S01]  /*0050*/  LDCU.64 UR46, c[0x0][0x358] ;  /* 0x00006b00ff2e77ac */ /* 0x000f220008000a00 */
[----:B---3--:R-:W-:-:S04]  /*0060*/  UISETP.NE.U32.AND UP0, UPT, UR4, URZ, UPT ;  /* 0x000000ff0400728c */ /* 0x008fc8000bf05070 */
[----:B------:R-:W-:Y:S01]  /*0070*/  UISETP.NE.AND.EX UP0, UPT, UR5, URZ, UPT, UP0 ;  /* 0x000000ff0500728c */ /* 0x000fe2000bf05300 */
[----:B--2---:R-:W-:-:S05]  /*0080*/  SHF.R.U32.HI R207, RZ, 0x5, R205 ;  /* 0x00000005ffcf7819 */ /* 0x004fca00000116cd */
[----:B------:R-:W2:Y:S02]  /*0090*/  SHFL.IDX PT, R0, R207, RZ, 0x1f ;  /* 0x00001fffcf007589 */ /* 0x000ea400000e0000 */
[----:B--2---:R-:W-:Y:S01]  /*00a0*/  R2UR UR8, R0 ;  /* 0x00000000000872ca */ /* 0x004fe200000e0000 */
[----:B-1--4-:R-:W-:-:S14]  /*00b0*/  BRA.U UP0, `(.L_x_0) ;  /* 0x00000001002c7547 */ /* 0x012fdc000b800000 */
[----:B------:R-:W1:Y:S02]  /*00c0*/  LDCU.64 UR6, c[0x0][0x888] ;  /* 0x00011100ff0677ac */ /* 0x000e640008000a00 */
[----:B-1----:R-:W-:-:S04]  /*00d0*/  UISETP.NE.U32.AND UP0, UPT, UR6, URZ, UPT ;  /* 0x000000ff0600728c */ /* 0x002fc8000bf05070 */
[----:B------:R-:W-:-:S09]  /*00e0*/  UISETP.NE.AND.EX UP0, UPT, UR7, URZ, UPT, UP0 ;  /* 0x000000ff0700728c */ /* 0x000fd2000bf05300 */
[----:B------:R-:W-:Y:S05]  /*00f0*/  BRA.U !UP0, `(.L_x_1) ;  /* 0x0000000108107547 */ /* 0x000fea000b800000 */
[----:B------:R-:W1:Y:S02]  /*0100*/  LDC.64 R2, c[0x0][0x888] ;  /* 0x00022200ff027b82 */ /* 0x000e640000000a00 */
[----:B-1----:R1:W5:Y:S01]  /*0110*/  LDG.E R101, desc[UR46][R2.64] ;  /* 0x0000002e02657981 */ /* 0x002362000c1e1900 */
[----:B------:R-:W-:Y:S01]  /*0120*/  HFMA2 R200, -RZ, RZ, 0, 5.9604644775390625e-08 ;  /* 0x00000001ffc87431 */ /* 0x000fe200000001ff */
[----:B------:R-:W-:Y:S05]  /*0130*/  BRA `(.L_x_0) ;  /* 0x00000000000c7947 */ /* 0x000fea0003800000 */
.L_x_1:
[----:B------:R-:W1:Y:S01]  /*0140*/  LDCU UR6, c[0x0][0x880] ;  /* 0x00011000ff0677ac */ /* 0x000e620008000800 */
[----:B------:R-:W-:Y:S01]  /*0150*/  HFMA2 R200, -RZ, RZ, 0, 5.9604644775390625e-08 ;  /* 0x00000001ffc87431 */ /* 0x000fe200000001ff */
[----:B-1----:R-:W-:-:S07]  /*0160*/  MOV R101, UR6 ;  /* 0x0000000600657c02 */ /* 0x002fce0008000f00 */
.L_x_0:
[----:B------:R-:W2:Y:S02]  /*0170*/  LDCU.64 UR6, c[0x0][0x8b0] ;  /* 0x00011600ff0677ac */ /* 0x000ea40008000a00 */
[----:B--2---:R-:W-:-:S04]  /*0180*/  UISETP.NE.U32.AND UP0, UPT, UR6, URZ, UPT ;  /* 0x000000ff0600728c */ /* 0x004fc8000bf05070 */
[----:B------:R-:W-:-:S09]  /*0190*/  UISETP.NE.AND.EX UP0, UPT, UR7, URZ, UPT, UP0 ;  /* 0x000000ff0700728c */ /* 0x000fd2000bf05300 */
[----:B------:R-:W-:Y:S05]  /*01a0*/  BRA.U UP0, `(.L_x_2) ;  /* 0x0000000100247547 */ /* 0x000fea000b800000 */
[----:B------:R-:W2:Y:S02]  /*01b0*/  LDCU.64 UR6, c[0x0][0x8a8] ;  /* 0x00011500ff0677ac */ /* 0x000ea40008000a00 */
[----:B--2---:R-:W-:-:S04]  /*01c0*/  UISETP.NE.U32.AND UP0, UPT, UR6, URZ, UPT ;  /* 0x000000ff0600728c */ /* 0x004fc8000bf05070 */
[----:B------:R-:W-:-:S09]  /*01d0*/  UISETP.NE.AND.EX UP0, UPT, UR7, URZ, UPT, UP0 ;  /* 0x000000ff0700728c */ /* 0x000fd2000bf05300 */
[----:B------:R-:W-:Y:S05]  /*01e0*/  BRA.U !UP0, `(.L_x_3) ;  /* 0x00000001080c7547 */ /* 0x000fea000b800000 */
[----:B------:R-:W2:Y:S02]  /*01f0*/  LDC.64 R98, c[0x0][0x8a8] ;  /* 0x00022a00ff627b82 */ /* 0x000ea40000000a00 */
[----:B--2---:R2:W5:Y:S01]  /*0200*/  LDG.E R98, desc[UR46][R98.64] ;  /* 0x0000002e62627981 */ /* 0x004562000c1e1900 */
[----:B------:R-:W-:Y:S05]  /*0210*/  BRA `(.L_x_2) ;  /* 0x0000000000087947 */ /* 0x000fea0003800000 */
.L_x_3:
[----:B------:R-:W2:Y:S02]  /*0220*/  LDCU UR6, c[0x0][0x8a0] ;  /* 0x00011400ff0677ac */ /* 0x000ea40008000800 */
[----:B--2---:R-:W-:Y:S02]  /*0230*/  MOV R98, UR6 ;  /* 0x0000000600627c02 */ /* 0x004fe40008000f00 */
.L_x_2:
[----:B------:R-:W-:Y:S01]  /*0240*/  IMAD.U32 R0, RZ, RZ, UR8 ;  /* 0x00000008ff007e24 */ /* 0x000fe2000f8e00ff */
[----:B------:R-:W-:Y:S04]  /*0250*/  BSSY.RECONVERGENT B0, `(.L_x_4) ;  /* 0x000000c000007945 */ /* 0x000fe80003800200 */
[C---:B------:R-:W-:Y:S02]  /*0260*/  ISETP.NE.OR P1, PT, R0.reuse, 0x1, !P5 ;  /* 0x000000010000780c */ /* 0x040fe40006f25670 */
[----:B------:R-:W-:-:S11]  /*0270*/  ISETP.NE.OR P0, PT, R0, 0x3, !P5 ;  /* 0x000000030000780c */ /* 0x000fd60006f05670 */
[----:B------:R-:W-:Y:S05]  /*0280*/  @P1 BRA `(.L_x_5) ;  /* 0x0000000000201947 */ /* 0x000fea0003800000 */
[----:B------:R-:W3:Y:S02]  /*0290*/  LDCU.64 UR6, c[0x0][0x348] ;  /* 0x00006900ff0677ac */ /* 0x000ee40008000a00 */
[----:B---3--:R-:W-:Y:S02]  /*02a0*/  UIADD3 UR10, UP1, UPT, UR6, 0x80, URZ ;  /* 0x00000080060a7890 */ /* 0x008fe4000ff3e0ff */
[----:B------:R-:W-:Y:S02]  /*02b0*/  UIADD3 UR6, UP0, UPT, UR6, 0x180, URZ ;  /* 0x0000018006067890 */ /* 0x000fe4000ff1e0ff */
[----:B------:R-:W-:Y:S02]  /*02c0*/  UIADD3.X UR11, UPT, UPT, URZ, UR7, URZ, UP1, !UPT ;  /* 0x00000007ff0b7290 */ /* 0x000fe40008ffe4ff */
[----:B------:R-:W-:-:S07]  /*02d0*/  UIADD3.X UR7, UPT, UPT, URZ, UR7, URZ, UP0, !UPT ;  /* 0x00000007ff077290 */ /* 0x000fce00087fe4ff */
[----:B------:R3:W-:Y:S02]  /*02e0*/  UTMACCTL.PF [UR10] ;  /* 0x000000000a0079b9 */ /* 0x0007e40008040000 */
[----:B------:R3:W-:Y:S02]  /*02f0*/  UTMACCTL.PF [UR6] ;  /* 0x00000000060079b9 */ /* 0x0007e40008040000 */
[----:B---3--:R-:W-:Y:S01]  /*0300*/  NOP ;  /* 0x0000000000007918 */ /* 0x008fe20000000000 */
.L_x_5:
[----:B------:R-:W-:Y:S05]  /*0310*/  BSYNC.RECONVERGENT B0 ;  /* 0x0000000000007941 */ /* 0x000fea0003800200 */
.L_x_4:
[----:B------:R-:W-:Y:S04]  /*0320*/  BSSY.RECONVERGENT B0, `(.L_x_6) ;  /* 0x000000a000007945 */ /* 0x000fe80003800200 */
        /* <DEDUP_REMOVED lines=9> */
.L_x_7:
[----:B------:R-:W-:Y:S05]  /*03c0*/  BSYNC.RECONVERGENT B0 ;  /* 0x0000000000007941 */ /* 0x000fea0003800200 */
.L_x_6:
[----:B------:R-:W3:Y:S01]  /*03d0*/  LDCU.64 UR6, c[0x0][0x888] ;  /* 0x00011100ff0677ac */ /* 0x000ee20008000a00 */
[----:B------:R-:W-:Y:S02]  /*03e0*/  UISETP.EQ.U32.AND UP1, UPT, UR4, URZ, UPT ;  /* 0x000000ff0400728c */ /* 0x000fe4000bf22070 */
[----:B------:R-:W-:Y:S02]  /*03f0*/  UPLOP3.LUT UP2, UPT, UPT, UPT, UPT, 0x80, 0x8 ;  /* 0x000000000008789c */ /* 0x000fe40003f4f070 */
[----:B---3--:R-:W-:-:S04]  /*0400*/  UISETP.NE.U32.AND UP0, UPT, UR6, URZ, UPT ;  /* 0x000000ff0600728c */ /* 0x008fc8000bf05070 */
[----:B------:R-:W-:-:S04]  /*0410*/  UISETP.NE.AND.EX UP0, UPT, UR7, URZ, UPT, UP0 ;  /* 0x000000ff0700728c */ /* 0x000fc8000bf05300 */
[----:B------:R-:W-:-:S04]  /*0420*/  UISETP.EQ.OR.EX UP3, UPT, UR5, URZ, !UP0, UP1 ;  /* 0x000000ff0500728c */ /* 0x000fc8000c762710 */
[----:B------:R-:W-:-:S05]  /*0430*/  UP2UR UR42, UPR, URZ, 0x8 ;  /* 0x00000008ff2a7883 */ /* 0x000fca0008000000 */
[----:B------:R-:W-:Y:S07]  /*0440*/  BRA.U !UP3, `(.L_x_8) ;  /* 0x000000010b207547 */ /* 0x000fee000b800000 */
[----:B------:R-:W-:Y:S01]  /*0450*/  UISETP.NE.U32.AND UP2, UPT, UR4, URZ, UPT ;  /* 0x000000ff0400728c */ /* 0x000fe2000bf45070 */
[----:B-----5:R-:W-:Y:S01]  /*0460*/  FSETP.NEU.AND P0, PT, R101, RZ, PT ;  /* 0x000000ff6500720b */ /* 0x020fe20003f0d000 */
[----:B------:R-:W-:Y:S02]  /*0470*/  USEL UR4, URZ, 0xffffffff, UP0 ;  /* 0xffffffffff047887 */ /* 0x000fe40008000000 */
[----:B------:R-:W-:-:S10]  /*0480*/  UISETP.NE.AND.EX UP2, UPT, UR5, URZ, UPT, UP2 ;  /* 0x000000ff0500728c */ /* 0x000fd4000bf45320 */
[----:B------:R-:W-:Y:S01]  /*0490*/  VOTEU.ANY UP1, P0 ;  /* 0x0000000000ff7886 */ /* 0x000fe20000020100 */
[----:B------:R-:W-:-:S04]  /*04a0*/  @!UP2 USEL UR4, URZ, 0xffffffff, UP1 ;  /* 0xffffffffff04a887 */ /* 0x000fc80008800000 */
[----:B------:R-:W-:-:S04]  /*04b0*/  ULOP3.LUT UR4, UR4, 0x1, URZ, 0xc0, !UPT ;  /* 0x0000000104047892 */ /* 0x000fc8000f8ec0ff */
[----:B------:R-:W-:-:S11]  /*04c0*/  UISETP.NE.U32.AND UP2, UPT, UR4, 0x1, UPT ;  /* 0x000000010400788c */ /* 0x000fd6000bf45070 */
.L_x_8:
[----:B-1----:R-:W1:Y:S01]  /*04d0*/  SHFL.IDX PT, R2, R207, RZ, 0x1f ;  /* 0x00001fffcf027589 */ /* 0x002e6200000e0000 */
[----:B------:R-:W-:-:S04]  /*04e0*/  UISETP.NE.AND UP1, UPT, UR8, 0x2, UPT ;  /* 0x000000020800788c */ /* 0x000fc8000bf25270 */
[----:B------:R-:W-:Y:S01]  /*04f0*/  USEL UR6, URZ, 0x1, UP1 ;  /* 0x00000001ff067887 */ /* 0x000fe20008800000 */
[----:B-1----:R-:W-:-:S13]  /*0500*/  ISETP.NE.AND P0, PT, R2, RZ, PT ;  /* 0x000000ff0200720c */ /* 0x002fda0003f05270 */
[----:B------:R-:W-:Y:S05]  /*0510*/  @P0 BRA `(.L_x_9) ;  /* 0x00000004001c0947 */ /* 0x000fea0003800000 */
[----:B------:R-:W-:Y:S01]  /*0520*/  ELECT P0, URZ, PT ;  /* 0x0000000000ff782f */ /* 0x000fe20003800000 */
[----:B------:R-:W-:-:S12]  /*0530*/  BSSY.RECONVERGENT B0, `(.L_x_9) ;  /* 0x0000045000007945 */ /* 0x000fd80003800200 */
[----:B------:R-:W-:Y:S05]  /*0540*/  @!P0 BRA `(.L_x_10) ;  /* 0x00000004000c8947 */ /* 0x000fea0003800000 */
[----:B------:R-:W1:Y:S01]  /*0550*/  S2UR UR5, SR_CgaCtaId ;  /* 0x00000000000579c3 */ /* 0x000e620000008800 */
[----:B------:R-:W-:Y:S01]  /*0560*/  UMOV UR7, 0x400 ;  /* 0x0000040000077882 */ /* 0x000fe20000000000 */
[----:B------:R-:W-:Y:S02]  /*0570*/  UMOV UR4, 0x1 ;  /* 0x0000000100047882 */ /* 0x000fe40000000000 */
[----:B------:R-:W-:-:S04]  /*0580*/  UIADD3 UR10, UPT, UPT, -UR4, 0x100000, URZ ;  /* 0x00100000040a7890 */ /* 0x000fc8000fffe1ff */
[----:B------:R-:W-:Y:S02]  /*0590*/  USHF.L.U32 UR11, UR10, 0xb, URZ ;  /* 0x0000000b0a0b7899 */ /* 0x000fe400080006ff */
[----:B------:R-:W-:Y:S02]  /*05a0*/  USHF.L.U32 UR10, UR10, 0x1, URZ ;  /* 0x000000010a0a7899 */ /* 0x000fe400080006ff */
[----:B-1----:R-:W-:Y:S01]  /*05b0*/  ULEA UR5, UR5, UR7, 0x18 ;  /* 0x0000000705057291 */ /* 0x002fe2000f8ec0ff */
[----:B------:R-:W1:Y:S11]  /*05c0*/  FENCE.VIEW.ASYNC.S ;  /* 0x00000000000073c6 */ /* 0x000e760000000000 */
[----:B-1----:R1:W3:Y:S01]  /*05d0*/  SYNCS.EXCH.64 URZ, [UR5], UR10 ;  /* 0x0000000a05ff75b2 */ /* 0x0022e20008000100 */
[----:B------:R1:W4:Y:S01]  /*05e0*/  SYNCS.EXCH.64 URZ, [UR5+0xe8], UR10 ;  /* 0x0000e80a05ff75b2 */ /* 0x0003220008000100 */
[----:B------:R1:W1:Y:S01]  /*05f0*/  SYNCS.EXCH.64 URZ, [UR5+0x8], UR10 ;  /* 0x0000080a05ff75b2 */ /* 0x0002620008000100 */
        /* <DEDUP_REMOVED lines=55> */
[----:B---34-:R-:W-:Y:S01]  /*0970*/  NOP ;  /* 0x0000000000007918 */ /* 0x018fe20000000000 */
.L_x_10:
[----:B-1----:R-:W-:Y:S05]  /*0980*/  BSYNC.RECONVERGENT B0 ;  /* 0x0000000000007941 */ /* 0x002fea0003800200 */
.L_x_9:
[----:B------:R-:W1:Y:S01]  /*0990*/  SHFL.IDX PT, R2, R207, RZ, 0x1f ;  /* 0x00001fffcf027589 */ /* 0x000e6200000e0000 */
[----:B------:R-:W-:Y:S01]  /*09a0*/  NOP ;  /* 0x0000000000007918 */ /* 0x000fe20000000000 */
[----:B-1----:R-:W-:-:S13]  /*09b0*/  ISETP.NE.AND P0, PT, R2, 0x1, PT ;  /* 0x000000010200780c */ /* 0x002fda0003f05270 */
[----:B------:R-:W-:Y:S05]  /*09c0*/  @P0 BRA `(.L_x_11) ;  /* 0x0000000000400947 */ /* 0x000fea0003800000 */
[----:B------:R-:W1:Y:S01]  /*09d0*/  S2UR UR7, SR_CgaCtaId ;  /* 0x00000000000779c3 */ /* 0x000e620000008800 */
[----:B------:R-:W-:Y:S01]  /*09e0*/  UMOV UR9, 0x400 ;  /* 0x0000040000097882 */ /* 0x000fe20000000000 */
[----:B------:R-:W-:Y:S01]  /*09f0*/  UMOV UR5, 0x20 ;  /* 0x0000002000057882 */ /* 0x000fe20000000000 */
[----:B------:R-:W-:Y:S01]  /*0a00*/  UMOV UR4, 0x80 ;  /* 0x0000008000047882 */ /* 0x000fe20000000000 */
[----:B------:R-:W-:-:S04]  /*0a10*/  UIADD3 UR10, UPT, UPT, -UR5, 0x100000, URZ ;  /* 0x00100000050a7890 */ /* 0x000fc8000fffe1ff */
[----:B------:R-:W-:Y:S02]  /*0a20*/  USHF.L.U32 UR11, UR10, 0xb, URZ ;  /* 0x0000000b0a0b7899 */ /* 0x000fe400080006ff */
[----:B------:R-:W-:Y:S02]  /*0a30*/  USHF.L.U32 UR10, UR10, 0x1, URZ ;  /* 0x000000010a0a7899 */ /* 0x000fe400080006ff */
[----:B------:R-:W-:-:S04]  /*0a40*/  UIADD3 UR4, UPT, UPT, -UR4, 0x100000, URZ ;  /* 0x0010000004047890 */ /* 0x000fc8000fffe1ff */
[----:B------:R-:W-:Y:S02]  /*0a50*/  USHF.L.U32 UR5, UR4, 0xb, URZ ;  /* 0x0000000b04057899 */ /* 0x000fe400080006ff */
[----:B------:R-:W-:Y:S01]  /*0a60*/  USHF.L.U32 UR4, UR4, 0x1, URZ ;  /* 0x0000000104047899 */ /* 0x000fe200080006ff */
[----:B------:R-:W-:Y:S01]  /*0a70*/  ELECT P0, URZ, PT ;  /* 0x0000000000ff782f */ /* 0x000fe20003800000 */
[----:B-1----:R-:W-:Y:S01]  /*0a80*/  ULEA UR7, UR7, UR9, 0x18 ;  /* 0x0000000907077291 */ /* 0x002fe2000f8ec0ff */
[----:B------:R-:W1:Y:S11]  /*0a90*/  FENCE.VIEW.ASYNC.S ;  /* 0x00000000000073c6 */ /* 0x000e760000000000 */
[----:B-1----:R1:W3:Y:S01]  /*0aa0*/  SYNCS.EXCH.64 URZ, [UR7+0x1d0], UR10 ;  /* 0x0001d00a07ff75b2 */ /* 0x0022e20008000100 */
[----:B------:R1:W4:Y:S01]  /*0ab0*/  SYNCS.EXCH.64 URZ, [UR7+0x1d8], UR4 ;  /* 0x0001d80407ff75b2 */ /* 0x0003220008000100 */
[----:B------:R-:W-:Y:S01]  /*0ac0*/  NOP ;  /* 0x0000000000007918 */ /* 0x000fe20000000000 */
.L_x_11:
[----:B------:R-:W2:Y:S01]  /*0ad0*/  SHFL.IDX PT, R2, R207, RZ, 0x1f ;  /* 0x00001fffcf027589 */ /* 0x000ea200000e0000 */
[----:B------:R-:W-:Y:S01]  /*0ae0*/  NOP ;  /* 0x0000000000007918 */ /* 0x000fe20000000000 */
[----:B--2---:R-:W-:-:S13]  /*0af0*/  ISETP.NE.AND P0, PT, R2, 0x3, PT ;  /* 0x000000030200780c */ /* 0x004fda0003f05270 */
[----:B------:R-:W-:Y:S05]  /*0b00*/  @P0 BRA `(.L_x_12) ;  /* 0x0000000000300947 */ /* 0x000fea0003800000 */
[----:B-1----:R-:W1:Y:S01]  /*0b10*/  S2UR UR5, SR_CgaCtaId ;  /* 0x00000000000579c3 */ /* 0x002e620000008800 */
[----:B------:R-:W-:Y:S01]  /*0b20*/  UMOV UR7, 0x400 ;  /* 0x0000040000077882 */ /* 0x000fe20000000000 */
[----:B------:R-:W-:Y:S01]  /*0b30*/  UMOV UR4, 0x20 ;  /* 0x0000002000047882 */ /* 0x000fe20000000000 */
[----:B------:R-:W-:Y:S01]  /*0b40*/  ELECT P0, URZ, PT ;  /* 0x0000000000ff782f */ /* 0x000fe20003800000 */
[----:B------:R-:W-:-:S04]  /*0b50*/  UIADD3 UR10, UPT, UPT, -UR4, 0x100000, URZ ;  /* 0x00100000040a7890 */ /* 0x000fc8000fffe1ff */
[----:B------:R-:W-:Y:S02]  /*0b60*/  USHF.L.U32 UR11, UR10, 0xb, URZ ;  /* 0x0000000b0a0b7899 */ /* 0x000fe400080006ff */
[----:B------:R-:W-:Y:S02]  /*0b70*/  USHF.L.U32 UR10, UR10, 0x1, URZ ;  /* 0x000000010a0a7899 */ /* 0x000fe400080006ff */
[----:B-1----:R-:W-:Y:S01]  /*0b80*/  ULEA UR5, UR5, UR7, 0x18 ;  /* 0x0000000705057291 */ /* 0x002fe2000f8ec0ff */
[----:B------:R-:W1:Y:S11]  /*0b90*/  FENCE.VIEW.ASYNC.S ;  /* 0x00000000000073c6 */ /* 0x000e760000000000 */
[----:B-1----:R2:W1:Y:S01]  /*0ba0*/  SYNCS.EXCH.64 URZ, [UR5+0x1e0], UR10 ;  /* 0x0001e00a05ff75b2 */ /* 0x0024620008000100 */
[----:B------:R2:W1:Y:S02]  /*0bb0*/  SYNCS.EXCH.64 URZ, [UR5+0x1e8], UR10 ;  /* 0x0001e80a05ff75b2 */ /* 0x0004640008000100 */
[----:B--2---:R-:W-:Y:S01]  /*0bc0*/  NOP ;  /* 0x0000000000007918 */ /* 0x004fe20000000000 */
.L_x_12:
[----:B------:R-:W2:Y:S01]  /*0bd0*/  SHFL.IDX PT, R2, R207, RZ, 0x1f ;  /* 0x00001fffcf027589 */ /* 0x000ea200000e0000 */
[----:B------:R-:W-:Y:S01]  /*0be0*/  NOP ;  /* 0x0000000000007918 */ /* 0x000fe20000000000 */
[----:B--2---:R-:W-:-:S13]  /*0bf0*/  ISETP.NE.AND P0, PT, R2, 0x4, PT ;  /* 0x000000040200780c */ /* 0x004fda0003f05270 */
[----:B------:R-:W-:Y:S05]  /*0c00*/  @P0 BRA `(.L_x_13) ;  /* 0x00000000004c0947 */ /* 0x000fea0003800000 */
[----:B-1----:R-:W1:Y:S01]  /*0c10*/  S2UR UR5, SR_CgaCtaId ;  /* 0x00000000000579c3 */ /* 0x002e620000008800 */
[----:B------:R-:W-:Y:S01]  /*0c20*/  UMOV UR9, 0x100 ;  /* 0x0000010000097882 */ /* 0x000fe20000000000 */
[----:B------:R-:W-:Y:S01]  /*0c30*/  UMOV UR7, 0x400 ;  /* 0x0000040000077882 */ /* 0x000fe20000000000 */
[----:B------:R-:W-:Y:S01]  /*0c40*/  USEL UR9, UR9, 0xe0, UP2 ;  /* 0x000000e009097887 */ /* 0x000fe20009000000 */
[----:B------:R-:W-:Y:S01]  /*0c50*/  UMOV UR4, 0x1 ;  /* 0x0000000100047882 */ /* 0x000fe20000000000 */
[----:B------:R-:W-:Y:S01]  /*0c60*/  ELECT P0, URZ, PT ;  /* 0x0000000000ff782f */ /* 0x000fe20003800000 */
[----:B------:R-:W-:-:S04]  /*0c70*/  UIADD3 UR10, UPT, UPT, -UR4, 0x100000, URZ ;  /* 0x00100000040a7890 */ /* 0x000fc8000fffe1ff */
[----:B------:R-:W-:Y:S02]  /*0c80*/  USHF.L.U32 UR11, UR10, 0xb, URZ ;  /* 0x0000000b0a0b7899 */ /* 0x000fe400080006ff */
[----:B------:R-:W-:Y:S02]  /*0c90*/  USHF.L.U32 UR10, UR10, 0x1, URZ ;  /* 0x000000010a0a7899 */ /* 0x000fe400080006ff */
[----:B------:R-:W-:-:S04]  /*0ca0*/  UIADD3 UR12, UPT, UPT, -UR9, 0x100000, URZ ;  /* 0x00100000090c7890 */ /* 0x000fc8000fffe1ff */
[----:B------:R-:W-:Y:S02]  /*0cb0*/  USHF.L.U32 UR13, UR12, 0xb, URZ ;  /* 0x0000000b0c0d7899 */ /* 0x000fe400080006ff */
[----:B------:R-:W-:Y:S02]  /*0cc0*/  USHF.L.U32 UR12, UR12, 0x1, URZ ;  /* 0x000000010c0c7899 */ /* 0x000fe400080006ff */
[----:B-1----:R-:W-:Y:S01]  /*0cd0*/  ULEA UR5, UR5, UR7, 0x18 ;  /* 0x0000000705057291 */ /* 0x002fe2000f8ec0ff */
[----:B------:R-:W1:Y:S11]  /*0ce0*/  FENCE.VIEW.ASYNC.S ;  /* 0x00000000000073c6 */ /* 0x000e760000000000 */
[----:B-1----:R2:W1:Y:S01]  /*0cf0*/  SYNCS.EXCH.64 URZ, [UR5+0x1f0], UR10 ;  /* 0x0001f00a05ff75b2 */ /* 0x0024620008000100 */
[----:B------:R2:W1:Y:S01]  /*0d00*/  SYNCS.EXCH.64 URZ, [UR5+0x200], UR12 ;  /* 0x0002000c05ff75b2 */ /* 0x0004620008000100 */
[----:B------:R2:W1:Y:S01]  /*0d10*/  SYNCS.EXCH.64 URZ, [UR5+0x1f8], UR10 ;  /* 0x0001f80a05ff75b2 */ /* 0x0004620008000100 */
[----:B------:R2:W1:Y:S02]  /*0d20*/  SYNCS.EXCH.64 URZ, [UR5+0x208], UR12 ;  /* 0x0002080c05ff75b2 */ /* 0x0004640008000100 */
[----:B--2---:R-:W-:Y:S01]  /*0d30*/  NOP ;  /* 0x0000000000007918 */ /* 0x004fe20000000000 */
.L_x_13:
[----:B------:R-:W2:Y:S01]  /*0d40*/  SHFL.IDX PT, R2, R207, RZ, 0x1f ;  /* 0x00001fffcf027589 */ /* 0x000ea200000e0000 */
[----:B------:R-:W-:Y:S01]  /*0d50*/  NOP ;  /* 0x0000000000007918 */ /* 0x000fe20000000000 */
[----:B--2---:R-:W-:-:S13]  /*0d60*/  ISETP.NE.AND P0, PT, R2, 0x5, PT ;  /* 0x000000050200780c */ /* 0x004fda0003f05270 */
[----:B------:R-:W-:Y:S05]  /*0d70*/  @P0 BRA `(.L_x_14) ;  /* 0x0000000000580947 */ /* 0x000fea0003800000 */
[----:B-1----:R-:W1:Y:S01]  /*0d80*/  S2UR UR7, SR_CgaCtaId ;  /* 0x00000000000779c3 */ /* 0x002e620000008800 */
        /* <DEDUP_REMOVED lines=12> */
[----:B-1----:R2:W1:Y:S01]  /*0e50*/  SYNCS.EXCH.64 URZ, [UR7+0x210], UR10 ;  /* 0x0002100a07ff75b2 */ /* 0x0024620008000100 */
[----:B------:R2:W1:Y:S01]  /*0e60*/  SYNCS.EXCH.64 URZ, [UR7+0x230], UR4 ;  /* 0x0002300407ff75b2 */ /* 0x0004620008000100 */
[----:B------:R2:W1:Y:S01]  /*0e70*/  SYNCS.EXCH.64 URZ, [UR7+0x218], UR10 ;  /* 0x0002180a07ff75b2 */ /* 0x0004620008000100 */
[----:B------:R2:W1:Y:S01]  /*0e80*/  SYNCS.EXCH.64 URZ, [UR7+0x238], UR4 ;  /* 0x0002380407ff75b2 */ /* 0x0004620008000100 */
[----:B------:R2:W1:Y:S01]  /*0e90*/  SYNCS.EXCH.64 URZ, [UR7+0x220], UR10 ;  /* 0x0002200a07ff75b2 */ /* 0x0004620008000100 */
[----:B------:R2:W1:Y:S01]  /*0ea0*/  SYNCS.EXCH.64 URZ, [UR7+0x240], UR4 ;  /* 0x0002400407ff75b2 */ /* 0x0004620008000100 */
[----:B------:R2:W1:Y:S01]  /*0eb0*/  SYNCS.EXCH.64 URZ, [UR7+0x228], UR10 ;  /* 0x0002280a07ff75b2 */ /* 0x0004620008000100 */
[----:B------:R2:W1:Y:S02]  /*0ec0*/  SYNCS.EXCH.64 URZ, [UR7+0x248], UR4 ;  /* 0x0002480407ff75b2 */ /* 0x0004640008000100 */
[----:B--2---:R-:W-:Y:S01]  /*0ed0*/  NOP ;  /* 0x0000000000007918 */ /* 0x004fe20000000000 */
.L_x_14:
        /* <DEDUP_REMOVED lines=18> */
.L_x_15:
[----:B-1----:R-:W1:Y:S01]  /*1000*/  S2UR UR5, SR_CTAID.X ;  /* 0x00000000000579c3 */ /* 0x002e620000002500 */
[----:B------:R-:W-:-:S05]  /*1010*/  CS2R.32 R201, SR_CgaSize ;  /* 0x0000000000c97805 */ /* 0x000fca0000008a00 */
[----:B------:R-:W-:-:S05]  /*1020*/  IMAD R201, R201, -0xa0, RZ ;  /* 0xffffff60c9c97824 */ /* 0x000fca00078e02ff */
[----:B------:R-:W-:-:S14]  /*1030*/  R2UR UR9, R201 ;  /* 0x00000000c90972ca */ /* 0x000fdc00000e0000 */
[----:B------:R-:W2:Y:S01]  /*1040*/  LDCU UR9, c[0x0][UR9+0x2b0] ;  /* 0x00005600090977ac */ /* 0x000ea20008000800 */
[----:B------:R-:W-:Y:S01]  /*1050*/  NOP ;  /* 0x0000000000007918 */ /* 0x000fe20000000000 */
[----:B------:R-:W-:-:S05]  /*1060*/  CS2R.32 R201, SR_CgaSize ;  /* 0x0000000000c97805 */ /* 0x000fca0000008a00 */
[----:B------:R-:W-:-:S05]  /*1070*/  IMAD R201, R201, -0xa0, RZ ;  /* 0xffffff60c9c97824 */ /* 0x000fca00078e02ff */
[----:B------:R-:W-:-:S14]  /*1080*/  R2UR UR7, R201 ;  /* 0x00000000c90772ca */ /* 0x000fdc00000e0000 */
[----:B------:R-:W3:Y:S01]  /*1090*/  LDCU UR7, c[0x0][UR7+0x2b4] ;  /* 0x00005680070777ac */ /* 0x000ee20008000800 */
[----:B------:R-:W4:Y:S08]  /*10a0*/  S2UR UR4, SR_CTAID.Y ;  /* 0x00000000000479c3 */ /* 0x000f300000002600 */
[----:B------:R-:W3:Y:S01]  /*10b0*/  LDC R9, c[0x0][0xb24] ;  /* 0x0002c900ff097b82 */ /* 0x000ee20000000800 */
[----:B-1----:R-:W-:-:S02]  /*10c0*/  I2FP.F32.U32 R5, UR5 ;  /* 0x0000000500057c45 */ /* 0x002fc40008201000 */
[----:B------:R-:W-:-:S05]  /*10d0*/  CS2R.32 R3, SR_CgaSize ;  /* 0x0000000000037805 */ /* 0x000fca0000008a00 */
[----:B------:R-:W-:-:S06]  /*10e0*/  IMAD R3, R3, -0xa0, RZ ;  /* 0xffffff6003037824 */ /* 0x000fcc00078e02ff */
[----:B------:R-:W1:Y:S01]  /*10f0*/  LDC R3, c[0x0][R3+0x2a0] ;  /* 0x0000a80003037b82 */ /* 0x000e620000000800 */
[----:B------:R-:W-:Y:S01]  /*1100*/  MOV R201, UR5 ;  /* 0x0000000500c97c02 */ /* 0x000fe20008000f00 */
[----:B--2---:R-:W-:Y:S01]  /*1110*/  FMUL R5, R5, UR9 ;  /* 0x0000000905057c20 */ /* 0x004fe20008400000 */
[----:B----4-:R-:W-:Y:S02]  /*1120*/  I2FP.F32.U32 R4, UR4 ;  /* 0x0000000400047c45 */ /* 0x010fe40008201000 */
[----:B------:R-:W-:-:S05]  /*1130*/  CS2R.32 R2, SR_CgaSize ;  /* 0x0000000000027805 */ /* 0x000fca0000008a00 */
[----:B------:R-:W-:-:S06]  /*1140*/  IMAD R2, R2, -0xa0, RZ ;  /* 0xffffff6002027824 */ /* 0x000fcc00078e02ff */
[----:B------:R-:W2:Y:S01]  /*1150*/  LDC R2, c[0x0][R2+0x2a4] ;  /* 0x0000a90002027b82 */ /* 0x000ea20000000800 */
[----:B------:R-:W4:Y:S01]  /*1160*/  F2I.U32.TRUNC.NTZ R190, R5 ;  /* 0x0000000500be7305 */ /* 0x000f22000020f000 */
[----:B------:R-:W-:Y:S01]  /*1170*/  MOV R191, UR4 ;  /* 0x0000000400bf7c02 */ /* 0x000fe20008000f00 */
[----:B---3--:R-:W-:-:S05]  /*1180*/  FMUL R4, R4, UR7 ;  /* 0x0000000704047c20 */ /* 0x008fca0008400000 */
[----:B------:R-:W-:Y:S01]  /*1190*/  BAR.SYNC.DEFER_BLOCKING 0x0 ;  /* 0x0000000000007b1d */ /* 0x000fe20000010000 */
[----:B------:R-:W-:-:S05]  /*11a0*/  ISETP.GE.AND P0, PT, R9, 0x1, PT ;  /* 0x000000010900780c */ /* 0x000fca0003f06270 */
[----:B------:R-:W3:Y:S02]  /*11b0*/  F2I.U32.TRUNC.NTZ R179, R4 ;  /* 0x0000000400b37305 */ /* 0x000ee4000020f000 */
[----:B------:R-:W2:Y:S01]  /*11c0*/  S2UR UR36, SR_CTAID.Z ;  /* 0x00000000002479c3 */ /* 0x000ea20000002700 */
[----:B----4-:R-:W-:-:S05]  /*11d0*/  IADD3 R190, PT, PT, -R190, RZ, RZ ;  /* 0x000000ffbebe7210 */ /* 0x010fca0007ffe1ff */
[----:B-1----:R-:W-:Y:S01]  /*11e0*/  IMAD R190, R3, R190, UR5 ;  /* 0x0000000503be7e24 */ /* 0x002fe2000f8e02be */
[----:B---3--:R-:W-:-:S05]  /*11f0*/  IADD3 R179, PT, PT, -R179, RZ, RZ ;  /* 0x000000ffb3b37210 */ /* 0x008fca0007ffe1ff */
[----:B--2---:R-:W-:Y:S01]  /*1200*/  IMAD R179, R2, R179, UR4 ;  /* 0x0000000402b37e24 */ /* 0x004fe2000f8e02b3 */
[----:B------:R-:W-:Y:S06]  /*1210*/  @!P0 BRA `(.L_x_16) ;  /* 0x0000000000b88947 */ /* 0x000fec0003800000 */
[----:B------:R-:W1:Y:S01]  /*1220*/  LDC.64 R4, c[0x0][0xb18] ;  /* 0x0002c600ff047b82 */ /* 0x000e620000000a00 */
[----:B------:R-:W-:-:S07]  /*1230*/  ISETP.NE.AND P0, PT, R9, 0x1, PT ;  /* 0x000000010900780c */ /* 0x000fce0003f05270 */
[----:B------:R-:W2:Y:S08]  /*1240*/  LDC R10, c[0x0][0xb0c] ;  /* 0x0002c300ff0a7b82 */ /* 0x000eb00000000800 */
[----:B------:R-:W3:Y:S08]  /*1250*/  LDC R11, c[0x0][0x370] ;  /* 0x0000dc00ff0b7b82 */ /* 0x000ef00000000800 */
[----:B------:R-:W4:Y:S01]  /*1260*/  LDC R12, c[0x0][0x374] ;  /* 0x0000dd00ff0c7b82 */ /* 0x000f220000000800 */
[----:B-1----:R-:W-:-:S07]  /*1270*/  ISETP.NE.AND P1, PT, R4, 0x1, PT ;  /* 0x000000010400780c */ /* 0x002fce0003f25270 */
[----:B------:R-:W3:Y:S01]  /*1280*/  LDC.64 R6, c[0x0][0xb10] ;  /* 0x0002c400ff067b82 */ /* 0x000ee20000000a00 */
[----:B--2---:R-:W-:-:S07]  /*1290*/  ISETP.NE.AND P2, PT, R10, 0x1, PT ;  /* 0x000000010a00780c */ /* 0x004fce0003f45270 */
[----:B------:R-:W1:Y:S08]  /*12a0*/  LDC R8, c[0x0][0xb20] ;  /* 0x0002c800ff087b82 */ /* 0x000e700000000800 */
[----:B------:R-:W2:Y:S01]  /*12b0*/  LDC.64 R2, c[0x0][0xb28] ;  /* 0x0002ca00ff027b82 */ /* 0x000ea20000000a00 */
[----:B----4-:R-:W-:-:S04]  /*12c0*/  IMAD.HI.U32 R13, R12, R5, RZ ;  /* 0x000000050c0d7227 */ /* 0x010fc800078e00ff */
[----:B------:R-:W-:-:S04]  /*12d0*/  IMAD.HI.U32 R5, R191, R5, RZ ;  /* 0x00000005bf057227 */ /* 0x000fc800078e00ff */
[----:B---3--:R-:W-:-:S04]  /*12e0*/  IMAD.HI.U32 R14, R11, R6, RZ ;  /* 0x000000060b0e7227 */ /* 0x008fc800078e00ff */
[----:B------:R-:W-:Y:S01]  /*12f0*/  IMAD.HI.U32 R16, R201, R6, RZ ;  /* 0x00000006c9107227 */ /* 0x000fe200078e00ff */
[-C--:B------:R-:W-:Y:S02]  /*1300*/  @P2 SHF.R.U32.HI R11, RZ, R7.reuse, R14 ;  /* 0x00000007ff0b2219 */ /* 0x080fe4000001160e */
[-C--:B-1----:R-:W-:Y:S02]  /*1310*/  @P1 SHF.R.U32.HI R12, RZ, R8.reuse, R13 ;  /* 0x00000008ff0c1219 */ /* 0x082fe4000001160d */
[----:B------:R-:W-:Y:S02]  /*1320*/  SHF.R.U32.HI R8, RZ, R8, R5 ;  /* 0x00000008ff087219 */ /* 0x000fe40000011605 */
[----:B------:R-:W-:Y:S02]  /*1330*/  SHF.R.U32.HI R16, RZ, R7, R16 ;  /* 0x00000007ff107219 */ /* 0x000fe40000011610 */
[----:B------:R-:W-:Y:S01]  /*1340*/  SEL R5, R191, R8, !P1 ;  /* 0x00000008bf057207 */ /* 0x000fe20004800000 */
[----:B--2---:R-:W-:Y:S01]  /*1350*/  IMAD.HI.U32 R14, R12, R2, RZ ;  /* 0x000000020c0e7227 */ /* 0x004fe200078e00ff */
[----:B------:R-:W-:-:S03]  /*1360*/  SEL R7, R201, R16, !P2 ;  /* 0x00000010c9077207 */ /* 0x000fc60005000000 */
[----:B------:R-:W-:Y:S01]  /*1370*/  IMAD.HI.U32 R6, R11, R2, RZ ;  /* 0x000000020b067227 */ /* 0x000fe200078e00ff */
[----:B------:R-:W-:-:S04]  /*1380*/  @P0 SHF.R.U32.HI R12, RZ, R3, R14 ;  /* 0x00000003ff0c0219 */ /* 0x000fc8000001160e */
[----:B------:R-:W-:Y:S01]  /*1390*/  @P0 SHF.R.U32.HI R11, RZ, R3, R6 ;  /* 0x00000003ff0b0219 */ /* 0x000fe20000011606 */
[----:B------:R-:W-:-:S04]  /*13a0*/  IMAD R12, R12, R9, RZ ;  /* 0x000000090c0c7224 */ /* 0x000fc800078e02ff */
[----:B------:R-:W-:Y:S01]  /*13b0*/  IMAD R6, R11, R9, RZ ;  /* 0x000000090b067224 */ /* 0x000fe200078e02ff */
[----:B------:R-:W-:-:S04]  /*13c0*/  ISETP.GE.AND P1, PT, R5, R12, PT ;  /* 0x0000000c0500720c */ /* 0x000fc80003f26270 */
[----:B------:R-:W-:Y:S01]  /*13d0*/  ISETP.GE.OR P1, PT, R7, R6, P1 ;  /* 0x000000060700720c */ /* 0x000fe20000f26670 */
[----:B------:R-:W-:-:S05]  /*13e0*/  IMAD.HI.U32 R6, R5, R2, RZ ;  /* 0x0000000205067227 */ /* 0x000fca00078e00ff */
[----:B------:R-:W-:-:S04]  /*13f0*/  SHF.R.U32.HI R6, RZ, R3, R6 ;  /* 0x00000003ff067219 */ /* 0x000fc80000011606 */
[----:B------:R-:W-:-:S03]  /*1400*/  SEL R6, R5, R6, !P0 ;  /* 0x0000000605067207 */ /* 0x000fc60004000000 */
[----:B------:R-:W-:Y:S01]  /*1410*/  @!P1 IMAD.HI.U32 R8, R7, R2, RZ ;  /* 0x0000000207089227 */ /* 0x000fe200078e00ff */
[----:B------:R-:W-:-:S04]  /*1420*/  IADD3 R2, PT, PT, -R6, RZ, RZ ;  /* 0x000000ff06027210 */ /* 0x000fc80007ffe1ff */
[----:B------:R-:W-:Y:S01]  /*1430*/  @!P1 SHF.R.U32.HI R8, RZ, R3, R8 ;  /* 0x00000003ff089219 */ /* 0x000fe20000011608 */
[----:B------:R-:W-:-:S03]  /*1440*/  IMAD R2, R9, R2, R5 ;  /* 0x0000000209027224 */ /* 0x000fc600078e0205 */
[----:B------:R-:W-:Y:S02]  /*1450*/  @!P1 SEL R3, R7, R8, !P0 ;  /* 0x0000000807039207 */ /* 0x000fe40004000000 */
[----:B------:R-:W-:-:S03]  /*1460*/  IADD3 R8, PT, PT, -R5, RZ, RZ ;  /* 0x000000ff05087210 */ /* 0x000fc60007ffe1ff */
[--C-:B------:R-:W-:Y:S02]  /*1470*/  @!P1 IMAD.IADD R6, R6, 0x1, -R3.reuse ;  /* 0x0000000106069824 */ /* 0x100fe400078e0a03 */
[----:B------:R-:W-:Y:S01]  /*1480*/  @!P1 IMAD R3, R2, R11, R3 ;  /* 0x0000000b02039224 */ /* 0x000fe200078e0203 */
[----:B------:R-:W-:Y:S01]  /*1490*/  IADD3 R2, PT, PT, -R7, RZ, RZ ;  /* 0x000000ff07027210 */ /* 0x000fe20007ffe1ff */
[----:B------:R-:W-:Y:S02]  /*14a0*/  @!P1 IMAD R5, R6, R9, R7 ;  /* 0x0000000906059224 */ /* 0x000fe400078e0207 */
[----:B------:R-:W-:Y:S02]  /*14b0*/  IMAD R8, R4, R8, R191 ;  /* 0x0000000804087224 */ /* 0x000fe400078e02bf */
[----:B------:R-:W-:Y:S02]  /*14c0*/  @!P1 IMAD.MOV.U32 R7, RZ, RZ, R3 ;  /* 0x000000ffff079224 */ /* 0x000fe400078e0003 */
[----:B------:R-:W-:-:S02]  /*14d0*/  IMAD R2, R10, R2, R201 ;  /* 0x000000020a027224 */ /* 0x000fc400078e02c9 */
[----:B------:R-:W-:Y:S02]  /*14e0*/  IMAD R191, R5, R4, R8 ;  /* 0x0000000405bf7224 */ /* 0x000fe400078e0208 */
[----:B------:R-:W-:Y:S02]  /*14f0*/  IMAD R201, R7, R10, R2 ;  /* 0x0000000a07c97224 */ /* 0x000fe400078e0202 */
.L_x_16:
[----:B------:R-:W1:Y:S01]  /*1500*/  LDCU UR4, c[0x0][0xb30] ;  /* 0x00016600ff0477ac */ /* 0x000e620008000800 */
[----:B------:R-:W2:Y:S08]  /*1510*/  S2UR UR37, SR_CgaCtaId ;  /* 0x00000000002579c3 */ /* 0x000eb00000008800 */
[----:B------:R-:W3:Y:S01]  /*1520*/  LDC R92, c[0x0][0xb24] ;  /* 0x0002c900ff5c7b82 */ /* 0x000ee20000000800 */
[----:B-1----:R-:W-:-:S09]  /*1530*/  UISETP.NE.AND UP1, UPT, UR4, 0x1, UPT ;  /* 0x000000010400788c */ /* 0x002fd2000bf25270 */
[----:B--2---:R-:W-:Y:S05]  /*1540*/  BRA.U UP1, `(.L_x_17) ;  /* 0x0000000101407547 */ /* 0x004fea000b800000 */
[----:B------:R-:W1:Y:S08]  /*1550*/  LDC.64 R4, c[0x0][0xb10] ;  /* 0x0002c400ff047b82 */ /* 0x000e700000000a00 */
[----:B------:R-:W2:Y:S08]  /*1560*/  LDC.64 R2, c[0x0][0xb18] ;  /* 0x0002c600ff027b82 */ /* 0x000eb00000000a00 */
[----:B------:R-:W4:Y:S08]  /*1570*/  LDC R6, c[0x0][0xb20] ;  /* 0x0002c800ff067b82 */ /* 0x000f300000000800 */
[----:B------:R-:W3:Y:S01]  /*1580*/  LDC R8, c[0x0][0xb0c] ;  /* 0x0002c300ff087b82 */ /* 0x000ee20000000800 */
[----:B-1----:R-:W-:-:S05]  /*1590*/  IMAD.HI.U32 R4, R201, R4, RZ ;  /* 0x00000004c9047227 */ /* 0x002fca00078e00ff */
[----:B------:R-:W-:Y:S01]  /*15a0*/  SHF.R.U32.HI R4, RZ, R5, R4 ;  /* 0x00000005ff047219 */ /* 0x000fe20000011604 */
[----:B--2---:R-:W-:Y:S01]  /*15b0*/  IMAD.HI.U32 R3, R191, R3, RZ ;  /* 0x00000003bf037227 */ /* 0x004fe200078e00ff */
[----:B------:R-:W-:-:S04]  /*15c0*/  ISETP.NE.AND P0, PT, R2, 0x1, PT ;  /* 0x000000010200780c */ /* 0x000fc80003f05270 */
[----:B----4-:R-:W-:-:S04]  /*15d0*/  SHF.R.U32.HI R6, RZ, R6, R3 ;  /* 0x00000006ff067219 */ /* 0x010fc80000011603 */
[----:B------:R-:W-:Y:S02]  /*15e0*/  SEL R3, R191, R6, !P0 ;  /* 0x00000006bf037207 */ /* 0x000fe40004000000 */
[----:B---3--:R-:W-:-:S04]  /*15f0*/  ISETP.NE.AND P1, PT, R8, 0x1, PT ;  /* 0x000000010800780c */ /* 0x008fc80003f25270 */
[----:B------:R-:W-:-:S05]  /*1600*/  SEL R4, R201, R4, !P1 ;  /* 0x00000004c9047207 */ /* 0x000fca0004800000 */
[----:B------:R-:W-:Y:S02]  /*1610*/  IMAD.IADD R5, R3, 0x1, -R4 ;  /* 0x0000000103057824 */ /* 0x000fe400078e0a04 */
[----:B------:R-:W-:Y:S02]  /*1620*/  IMAD.IADD R3, R4, 0x1, -R3 ;  /* 0x0000000104037824 */ /* 0x000fe400078e0a03 */
[----:B------:R-:W-:Y:S02]  /*1630*/  IMAD R201, R5, R8, R201 ;  /* 0x0000000805c97224 */ /* 0x000fe400078e02c9 */
[----:B------:R-:W-:-:S07]  /*1640*/  IMAD R191, R3, R2, R191 ;  /* 0x0000000203bf7224 */ /* 0x000fce00078e02bf */
.L_x_17:
[----:B------:R-:W-:Y:S01]  /*1650*/  BAR.SYNC.DEFER_BLOCKING 0x0 ;  /* 0x0000000000007b1d */ /* 0x000fe20000010000 */
[----:B------:R-:W-:Y:S01]  /*1660*/  UISETP.NE.AND UP1, UPT, UR8, 0x2, UPT ;  /* 0x000000020800788c */ /* 0x000fe2000bf25270 */
[----:B------:R-:W-:Y:S02]  /*1670*/  ISETP.NE.OR P5, PT, R0, 0x2, !P5 ;  /* 0x000000020000780c */ /* 0x000fe40006fa5670 */
[----:B------:R-:W-:-:S06]  /*1680*/  LOP3.LUT R2, R205, 0x1f, RZ, 0xc0, !PT ;  /* 0x0000001fcd027812 */ /* 0x000fcc00078ec0ff */
[----:B------:R-:W-:Y:S05]  /*1690*/  BRA.U UP1, `(.L_x_18) ;  /* 0x0000001d01e07547 */ /* 0x000fea000b800000 */
[----:B------:R-:W1:Y:S01]  /*16a0*/  LDCU UR15, c[0x0][0x38c] ;  /* 0x00007180ff0f77ac */ /* 0x000e620008000800 */
[----:B------:R-:W2:Y:S01]  /*16b0*/  LDC R9, c[0x0][0x370] ;  /* 0x0000dc00ff097b82 */ /* 0x000ea20000000800 */
[----:B------:R-:W-:Y:S01]  /*16c0*/  PLOP3.LUT P1, PT, PT, PT, UP2, 0x80, 0x8 ;  /* 0x000000000008781c */ /* 0x000fe20003f2f028 */
[----:B------:R-:W-:Y:S01]  /*16d0*/  IMAD.MOV.U32 R15, RZ, RZ, 0x1 ;  /* 0x00000001ff0f7424 */ /* 0x000fe200078e00ff */
[----:B------:R-:W-:Y:S01]  /*16e0*/  ISETP.EQ.OR P4, PT, R2, RZ, P5 ;  /* 0x000000ff0200720c */ /* 0x000fe20002f82670 */
[----:B------:R-:W-:Y:S01]  /*16f0*/  IMAD.MOV.U32 R14, RZ, RZ, RZ ;  /* 0x000000ffff0e7224 */ /* 0x000fe200078e00ff */
[----:B------:R-:W-:Y:S02]  /*1700*/  PLOP3.LUT P1, PT, P1, PT, PT, 0x8, 0x80 ;  /* 0x000000000080781c */ /* 0x000fe40000f2e170 */
[----:B------:R-:W-:Y:S01]  /*1710*/  CS2R R12, SRZ ;  /* 0x00000000000c7805 */ /* 0x000fe2000001ff00 */
[----:B------:R-:W-:Y:S01]  /*1720*/  IMAD.MOV.U32 R10, RZ, RZ, 0x1 ;  /* 0x00000001ff0a7424 */ /* 0x000fe200078e00ff */
[----:B------:R-:W4:Y:S01]  /*1730*/  LDC R0, c[0x0][0x374] ;  /* 0x0000dd00ff007b82 */ /* 0x000f220000000800 */
[----:B------:R-:W2:Y:S01]  /*1740*/  LDCU.64 UR24, c[0x0][0x348] ;  /* 0x00006900ff1877ac */ /* 0x000ea20008000a00 */
[----:B------:R-:W-:Y:S01]  /*1750*/  UMOV UR13, URZ ;  /* 0x000000ff000d7c82 */ /* 0x000fe20008000000 */
[----:B-1----:R-:W-:-:S04]  /*1760*/  UIADD3 UR5, UPT, UPT, UR15, 0x1f, URZ ;  /* 0x0000001f0f057890 */ /* 0x002fc8000fffe0ff */
[----:B------:R-:W-:-:S04]  /*1770*/  USHF.R.S32.HI UR4, URZ, 0x1f, UR5 ;  /* 0x0000001fff047899 */ /* 0x000fc80008011405 */
[----:B------:R-:W-:-:S04]  /*1780*/  ULEA.HI UR4, UR4, UR5, URZ, 0x5 ;  /* 0x0000000504047291 */ /* 0x000fc8000f8f28ff */
[----:B------:R-:W-:Y:S02]  /*1790*/  USHF.R.S32.HI UR22, URZ, 0x5, UR4 ;  /* 0x00000005ff167899 */ /* 0x000fe40008011404 */
[----:B------:R-:W-:Y:S02]  /*17a0*/  UIADD3 UR4, UPT, UPT, UR15, -0x1, URZ ;  /* 0xffffffff0f047890 */ /* 0x000fe4000fffe0ff */
[----:B------:R-:W-:Y:S02]  /*17b0*/  UISETP.LT.U32.AND UP0, UPT, UR22, 0x1d, UPT ;  /* 0x0000001d1600788c */ /* 0x000fe4000bf01070 */
[----:B------:R-:W-:Y:S02]  /*17c0*/  UISETP.GE.U32.AND UP1, UPT, UR4, -0x3f, UPT ;  /* 0xffffffc10400788c */ /* 0x000fe4000bf26070 */
[----:B------:R-:W-:Y:S02]  /*17d0*/  USEL UR21, UR22, 0x1d, UP0 ;  /* 0x0000001d16157887 */ /* 0x000fe40008000000 */
[----:B------:R-:W-:-:S02]  /*17e0*/  UIADD3 UR15, UPT, UPT, UR15, 0x3e, URZ ;  /* 0x0000003e0f0f7890 */ /* 0x000fc4000fffe0ff */
[----:B------:R-:W-:Y:S02]  /*17f0*/  UIADD3 UR7, UPT, UPT, UR21, -0x1, URZ ;  /* 0xffffffff15077890 */ /* 0x000fe4000fffe0ff */
[----:B------:R-:W-:-:S03]  /*1800*/  UIADD3 UR14, UPT, UPT, UR22, -UR21, URZ ;  /* 0x80000015160e7290 */ /* 0x000fc6000fffe0ff */
[----:B------:R-:W-:-:S04]  /*1810*/  @UP1 UIADD3 UR7, UPT, UPT, UR21, URZ, URZ ;  /* 0x000000ff15071290 */ /* 0x000fc8000fffe0ff */
[----:B--2---:R-:W-:-:S12]  /*1820*/  UIADD3 UR7, UPT, UPT, UR7, 0x1, URZ ;  /* 0x0000000107077890 */ /* 0x004fd8000fffe0ff */
.L_x_36:
[----:B------:R-:W-:Y:S01]  /*1830*/  UISETP.NE.AND UP0, UPT, UR37, URZ, UPT ;  /* 0x000000ff2500728c */ /* 0x000fe2000bf05270 */
[----:B------:R-:W1:Y:S08]  /*1840*/  S2UR UR37, SR_CgaCtaId ;  /* 0x00000000002579c3 */ /* 0x000e700000008800 */
[----:B------:R-:W-:Y:S05]  /*1850*/  BRA.U UP0, `(.L_x_19) ;  /* 0x0000000100347547 */ /* 0x000fea000b800000 */
[----:B------:R-:W2:Y:S01]  /*1860*/  S2R R2, SR_CgaCtaId ;  /* 0x0000000000027919 */ /* 0x000ea20000008800 */
[----:B------:R-:W-:-:S04]  /*1870*/  MOV R3, 0x400 ;  /* 0x0000040000037802 */ /* 0x000fc80000000f00 */
[----:B--2---:R-:W-:Y:S02]  /*1880*/  LEA R3, R2, R3, 0x18 ;  /* 0x0000000302037211 */ /* 0x004fe400078ec0ff */
[----:B------:R-:W-:-:S03]  /*1890*/  SHF.L.U32 R2, R10, 0x1f, RZ ;  /* 0x0000001f0a027819 */ /* 0x000fc600000006ff */
[----:B------:R-:W-:-:S04]  /*18a0*/  IMAD R3, R12, 0x8, R3 ;  /* 0x000000080c037824 */ /* 0x000fc800078e0203 */
[----:B------:R-:W2:Y:S02]  /*18b0*/  SYNCS.PHASECHK.TRANS64.TRYWAIT P0, [R3+URZ+0x260], R2 ;  /* 0x00026002030075a7 */ /* 0x000ea400080011ff */
[----:B--2---:R-:W-:Y:S05]  /*18c0*/  @!P0 BRA `(.L_x_20) ;  /* 0x0000006c00988947 */ /* 0x004fea0003800000 */
.L_x_125:
[----:B------:R-:W-:Y:S01]  /*18d0*/  VIADD R12, R12, 0x1 ;  /* 0x000000010c0c7836 */ /* 0x000fe20000000000 */
[----:B------:R2:W-:Y:S04]  /*18e0*/  SYNCS.ARRIVE.TRANS64.A1T0 RZ, [R3+URZ+0x250], RZ ;  /* 0x000250ff03ff79a7 */ /* 0x0005e800081000ff */
[----:B------:R-:W-:-:S04]  /*18f0*/  ISETP.NE.AND P0, PT, R12, 0x2, PT ;  /* 0x000000020c00780c */ /* 0x000fc80003f05270 */
[----:B------:R-:W-:Y:S02]  /*1900*/  SEL R12, R12, RZ, P0 ;  /* 0x000000ff0c0c7207 */ /* 0x000fe40000000000 */
[----:B--2---:R-:W-:-:S04]  /*1910*/  SEL R3, RZ, 0x1, P0 ;  /* 0x00000001ff037807 */ /* 0x004fc80000000000 */
[----:B------:R-:W-:-:S07]  /*1920*/  LOP3.LUT R10, R10, R3, RZ, 0x3c, !PT ;  /* 0x000000030a0a7212 */ /* 0x000fce00078e3cff */
.L_x_19:
[----:B------:R-:W-:Y:S01]  /*1930*/  UMOV UR4, 0x400 ;  /* 0x0000040000047882 */ /* 0x000fe20000000000 */
[----:B------:R-:W-:Y:S01]  /*1940*/  SHF.L.U32 R2, R15, 0x1f, RZ ;  /* 0x0000001f0f027819 */ /* 0x000fe200000006ff */
[----:B-1----:R-:W-:Y:S01]  /*1950*/  ULEA UR4, UR37, UR4, 0x18 ;  /* 0x0000000425047291 */ /* 0x002fe2000f8ec0ff */
[----:B------:R-:W-:Y:S01]  /*1960*/  R2UR UR35, R201 ;  /* 0x00000000c92372ca */ /* 0x000fe200000e0000 */
[----:B------:R-:W-:Y:S01]  /*1970*/  UISETP.GE.U32.AND UP0, UPT, UR15, 0x3f, UPT ;  /* 0x0000003f0f00788c */ /* 0x000fe2000bf06070 */
[----:B------:R-:W-:Y:S01]  /*1980*/  R2UR UR11, R191 ;  /* 0x00000000bf0b72ca */ /* 0x000fe200000e0000 */
[----:B------:R-:W-:Y:S01]  /*1990*/  ULEA UR5, UR13, UR4, 0x3 ;  /* 0x000000040d057291 */ /* 0x000fe2000f8e18ff */
[----:B------:R-:W-:-:S08]  /*19a0*/  UMOV UR23, URZ ;  /* 0x000000ff00177c82 */ /* 0x000fd00008000000 */
[----:B------:R1:W2:Y:S01]  /*19b0*/  SYNCS.PHASECHK.TRANS64.TRYWAIT P0, [UR5+0xe8], R2 ;  /* 0x0000e802ff0075a7 */ /* 0x0002a20008001105 */
[----:B------:R-:W-:Y:S02]  /*19c0*/  USHF.L.U32 UR35, UR35, 0x6, URZ ;  /* 0x0000000623237899 */ /* 0x000fe400080006ff */
[----:B------:R-:W-:Y:S01]  /*19d0*/  UIMAD UR11, UR11, 0xa0, URZ ;  /* 0x000000a00b0b78a4 */ /* 0x000fe2000f8e02ff */
[----:B------:R-:W-:Y:S11]  /*19e0*/  BRA.U !UP0, `(.L_x_21) ;  /* 0x0000000108a87547 */ /* 0x000ff6000b800000 */
[----:B------:R-:W-:Y:S01]  /*19f0*/  UMOV UR16, URZ ;  /* 0x000000ff00107c82 */ /* 0x000fe20008000000 */
[----:B------:R-:W-:-:S05]  /*1a00*/  UMOV UR6, UR13 ;  /* 0x0000000d00067c82 */ /* 0x000fca0008000000 */
.L_x_26:
[----:B--2---:R-:W-:Y:S01]  /*1a10*/  @!P5 MOV R3, 0x1c00 ;  /* 0x00001c000003d802 */ /* 0x004fe20000000f00 */
[----:B-1----:R-:W-:Y:S01]  /*1a20*/  ULEA UR33, UR6, UR4, 0x3 ;  /* 0x0000000406217291 */ /* 0x002fe2000f8e18ff */
[----:B--2---:R-:W-:Y:S11]  /*1a30*/  @P0 BRA `(.L_x_22) ;  /* 0x00000000000c0947 */ /* 0x004ff60003800000 */
[----:B------:R-:W-:Y:S04]  /*1a40*/  SHF.L.U32 R5, R15, 0x1f, RZ ;  /* 0x0000001f0f057819 */ /* 0x000fe800000006ff */
[----:B------:R-:W2:Y:S02]  /*1a50*/  SYNCS.PHASECHK.TRANS64.TRYWAIT P0, [UR33+0xe8], R5 ;  /* 0x0000e805ff0075a7 */ /* 0x000ea40008001121 */
[----:B--2---:R-:W-:Y:S05]  /*1a60*/  @!P0 BRA `(.L_x_23) ;  /* 0x0000006c00448947 */ /* 0x004fea0003800000 */
.L_x_22:
[----:B------:R2:W-:Y:S01]  /*1a70*/  @!P5 SYNCS.ARRIVE.TRANS64 RZ, [UR33], R3 ;  /* 0x00000003ffffd9a7 */ /* 0x0005e20008000021 */
[----:B------:R-:W-:Y:S04]  /*1a80*/  BSSY.RECONVERGENT B0, `(.L_x_24) ;  /* 0x0000003000007945 */ /* 0x000fe80003800200 */
[----:B------:R-:W-:Y:S05]  /*1a90*/  @P4 BRA `(.L_x_25) ;  /* 0x0000000000044947 */ /* 0x000fea0003800000 */
[----:B------:R-:W-:Y:S05]  /*1aa0*/  BPT.TRAP 0x1 ;  /* 0x000000040000795c */ /* 0x000fea0000300000 */
.L_x_25:
[----:B------:R-:W-:Y:S05]  /*1ab0*/  BSYNC.RECONVERGENT B0 ;  /* 0x0000000000007941 */ /* 0x000fea0003800200 */
.L_x_24:
[----:B------:R-:W-:Y:S02]  /*1ac0*/  UIADD3 UR13, UPT, UPT, UR6, 0x1, URZ ;  /* 0x00000001060d7890 */ /* 0x000fe4000fffe0ff */
[----:B------:R-:W-:Y:S02]  /*1ad0*/  UIADD3 UR18, UP1, UPT, UR24, 0x80, URZ ;  /* 0x0000008018127890 */ /* 0x000fe4000ff3e0ff */
[----:B------:R-:W-:Y:S02]  /*1ae0*/  UISETP.NE.AND UP0, UPT, UR13, 0x1d, UPT ;  /* 0x0000001d0d00788c */ /* 0x000fe4000bf05270 */
[----:B------:R-:W-:Y:S02]  /*1af0*/  ULEA UR32, UR6, UR4, 0xb ;  /* 0x0000000406207291 */ /* 0x000fe4000f8e58ff */
[----:B------:R-:W-:Y:S02]  /*1b00*/  USEL UR9, URZ, 0x1, UP0 ;  /* 0x00000001ff097887 */ /* 0x000fe40008000000 */
[----:B------:R-:W-:Y:S02]  /*1b10*/  USEL UR13, UR13, URZ, UP0 ;  /* 0x000000ff0d0d7287 */ /* 0x000fe40008000000 */
[----:B------:R-:W-:Y:S02]  /*1b20*/  USHF.L.U32 UR34, UR16, 0x5, URZ ;  /* 0x0000000510227899 */ /* 0x000fe400080006ff */
[----:B------:R-:W-:Y:S01]  /*1b30*/  ULEA UR8, UR13, UR4, 0x3 ;  /* 0x000000040d087291 */ /* 0x000fe2000f8e18ff */
[----:B------:R-:W-:Y:S01]  /*1b40*/  LOP3.LUT R15, R15, UR9, RZ, 0x3c, !PT ;  /* 0x000000090f0f7c12 */ /* 0x000fe2000f8e3cff */
[----:B------:R-:W-:Y:S02]  /*1b50*/  UIADD3.X UR19, UPT, UPT, URZ, UR25, URZ, UP1, !UPT ;  /* 0x00000019ff137290 */ /* 0x000fe40008ffe4ff */
[----:B------:R-:W-:Y:S01]  /*1b60*/  UIADD3 UR32, UPT, UPT, UR32, 0x5400, URZ ;  /* 0x0000540020207890 */ /* 0x000fe2000fffe0ff */
[----:B-1----:R-:W-:Y:S01]  /*1b70*/  SHF.L.U32 R2, R15, 0x1f, RZ ;  /* 0x0000001f0f027819 */ /* 0x002fe200000006ff */
[----:B------:R-:W-:Y:S02]  /*1b80*/  UIMAD UR5, UR6, 0x1400, UR4 ;  /* 0x00001400060578a4 */ /* 0x000fe4000f8e0204 */
[----:B------:R-:W-:Y:S01]  /*1b90*/  UIADD3 UR26, UP0, UPT, UR24, 0x180, URZ ;  /* 0x00000180181a7890 */ /* 0x000fe2000ff1e0ff */
[----:B------:R1:W1:Y:S01]  /*1ba0*/  SYNCS.PHASECHK.TRANS64.TRYWAIT P0, [UR8+0xe8], R2 ;  /* 0x0000e802ff0075a7 */ /* 0x0002620008001108 */
[----:B------:R-:W-:Y:S01]  /*1bb0*/  UMOV UR28, 0x0 ;  /* 0x00000000001c7882 */ /* 0x000fe20000000000 */
[----:B------:R-:W-:Y:S01]  /*1bc0*/  UMOV UR29, 0x10000000 ;  /* 0x10000000001d7882 */ /* 0x000fe20000000000 */
[----:B------:R-:W-:Y:S01]  /*1bd0*/  UIADD3 UR8, UPT, UPT, UR5, 0x13c00, URZ ;  /* 0x00013c0005087890 */ /* 0x000fe2000fffe0ff */
[----:B------:R1:W-:Y:S01]  /*1be0*/  UTMALDG.3D [UR32], [UR18], desc[UR28] ;  /* 0x00001c20120075b4 */ /* 0x0003e20008011000 */
[----:B------:R-:W-:Y:S02]  /*1bf0*/  UIADD3.X UR27, UPT, UPT, URZ, UR25, URZ, UP0, !UPT ;  /* 0x00000019ff1b7290 */ /* 0x000fe400087fe4ff */
[----:B------:R-:W-:Y:S01]  /*1c00*/  UIADD3 UR16, UPT, UPT, UR16, 0x1, URZ ;  /* 0x0000000110107890 */ /* 0x000fe2000fffe0ff */
[----:B------:R-:W-:Y:S01]  /*1c10*/  UMOV UR12, UR36 ;  /* 0x00000024000c7c82 */ /* 0x000fe20008000000 */
[----:B------:R-:W-:Y:S01]  /*1c20*/  UMOV UR9, UR33 ;  /* 0x0000002100097c82 */ /* 0x000fe20008000000 */
[----:B------:R-:W-:Y:S01]  /*1c30*/  UMOV UR10, UR34 ;  /* 0x00000022000a7c82 */ /* 0x000fe20008000000 */
[----:B------:R-:W-:Y:S03]  /*1c40*/  UISETP.NE.AND UP0, UPT, UR16, UR7, UPT ;  /* 0x000000071000728c */ /* 0x000fe6000bf05270 */
[----:B------:R1:W-:Y:S01]  /*1c50*/  UTMALDG.3D [UR8], [UR26], desc[UR28] ;  /* 0x00001c081a0075b4 */ /* 0x0003e20008011000 */
[----:B------:R-:W-:Y:S01]  /*1c60*/  UMOV UR23, UR7 ;  /* 0x0000000700177c82 */ /* 0x000fe20008000000 */
[----:B------:R-:W-:Y:S04]  /*1c70*/  UMOV UR6, UR13 ;  /* 0x0000000d00067c82 */ /* 0x000fe80008000000 */
[----:B------:R-:W-:Y:S05]  /*1c80*/  BRA.U UP0, `(.L_x_26) ;  /* 0xfffffffd00607547 */ /* 0x000fea000b83ffff */
.L_x_21:
[----:B------:R-:W-:Y:S01]  /*1c90*/  ULEA UR5, UR13, UR4, 0x3 ;  /* 0x000000040d057291 */ /* 0x000fe2000f8e18ff */
[----:B-1----:R-:W-:Y:S01]  /*1ca0*/  SHF.L.U32 R2, R15, 0x1f, RZ ;  /* 0x0000001f0f027819 */ /* 0x002fe200000006ff */
[----:B------:R-:W-:Y:S01]  /*1cb0*/  @!P1 SYNCS.ARRIVE.TRANS64.A1T0 RZ, [UR4+0x1e8], RZ ;  /* 0x0001e8ffffff99a7 */ /* 0x000fe20008100004 */
[----:B------:R-:W-:-:S06]  /*1cc0*/  UISETP.GT.AND UP0, UPT, UR22, UR21, UPT ;  /* 0x000000151600728c */ /* 0x000fcc000bf04270 */
[----:B--2---:R1:W2:Y:S03]  /*1cd0*/  SYNCS.PHASECHK.TRANS64.TRYWAIT P0, [UR5+0xe8], R2 ;  /* 0x0000e802ff0075a7 */ /* 0x0042a60008001105 */
[----:B------:R-:W-:Y:S05]  /*1ce0*/  BRA.U !UP0, `(.L_x_27) ;  /* 0x0000000108ac7547 */ /* 0x000fea000b800000 */
[----:B------:R-:W-:Y:S01]  /*1cf0*/  UIADD3 UR26, UPT, UPT, UR14, UR23, URZ ;  /* 0x000000170e1a7290 */ /* 0x000fe2000fffe0ff */
[----:B------:R-:W-:-:S11]  /*1d00*/  UMOV UR6, UR13 ;  /* 0x0000000d00067c82 */ /* 0x000fd60008000000 */
.L_x_32:
[----:B--2---:R-:W-:Y:S01]  /*1d10*/  @!P5 MOV R3, 0x1c00 ;  /* 0x00001c000003d802 */ /* 0x004fe20000000f00 */
[----:B-1----:R-:W-:Y:S01]  /*1d20*/  ULEA UR17, UR6, UR4, 0x3 ;  /* 0x0000000406117291 */ /* 0x002fe2000f8e18ff */
[----:B--2---:R-:W-:Y:S11]  /*1d30*/  @P0 BRA `(.L_x_28) ;  /* 0x00000000000c0947 */ /* 0x004ff60003800000 */
[----:B------:R-:W-:Y:S04]  /*1d40*/  SHF.L.U32 R5, R15, 0x1f, RZ ;  /* 0x0000001f0f057819 */ /* 0x000fe800000006ff */
[----:B------:R-:W2:Y:S02]  /*1d50*/  SYNCS.PHASECHK.TRANS64.TRYWAIT P0, [UR17+0xe8], R5 ;  /* 0x0000e805ff0075a7 */ /* 0x000ea40008001111 */
[----:B--2---:R-:W-:Y:S05]  /*1d60*/  @!P0 BRA `(.L_x_29) ;  /* 0x00000068009c8947 */ /* 0x004fea0003800000 */
.L_x_28:
[----:B------:R2:W-:Y:S01]  /*1d70*/  @!P5 SYNCS.ARRIVE.TRANS64 RZ, [UR17], R3 ;  /* 0x00000003ffffd9a7 */ /* 0x0005e20008000011 */
[----:B------:R-:W-:Y:S04]  /*1d80*/  BSSY.RECONVERGENT B0, `(.L_x_30) ;  /* 0x0000003000007945 */ /* 0x000fe80003800200 */
[----:B------:R-:W-:Y:S05]  /*1d90*/  @P4 BRA `(.L_x_31) ;  /* 0x0000000000044947 */ /* 0x000fea0003800000 */
[----:B------:R-:W-:Y:S05]  /*1da0*/  BPT.TRAP 0x1 ;  /* 0x000000040000795c */ /* 0x000fea0000300000 */
.L_x_31:
[----:B------:R-:W-:Y:S05]  /*1db0*/  BSYNC.RECONVERGENT B0 ;  /* 0x0000000000007941 */ /* 0x000fea0003800200 */
.L_x_30:
[----:B------:R-:W-:Y:S02]  /*1dc0*/  UIADD3 UR13, UPT, UPT, UR6, 0x1, URZ ;  /* 0x00000001060d7890 */ /* 0x000fe4000fffe0ff */
[----:B------:R-:W-:Y:S02]  /*1dd0*/  ULEA UR16, UR6, UR4, 0xb ;  /* 0x0000000406107291 */ /* 0x000fe4000f8e58ff */
[----:B------:R-:W-:Y:S02]  /*1de0*/  UISETP.NE.AND UP0, UPT, UR13, 0x1d, UPT ;  /* 0x0000001d0d00788c */ /* 0x000fe4000bf05270 */
[----:B------:R-:W-:Y:S02]  /*1df0*/  UIADD3 UR32, UP1, UPT, UR24, 0x80, URZ ;  /* 0x0000008018207890 */ /* 0x000fe4000ff3e0ff */
[----:B------:R-:W-:Y:S02]  /*1e00*/  USEL UR9, URZ, 0x1, UP0 ;  /* 0x00000001ff097887 */ /* 0x000fe40008000000 */
[----:B------:R-:W-:Y:S02]  /*1e10*/  USEL UR13, UR13, URZ, UP0 ;  /* 0x000000ff0d0d7287 */ /* 0x000fe40008000000 */
[----:B------:R-:W-:Y:S02]  /*1e20*/  USHF.L.U32 UR18, UR23, 0x5, URZ ;  /* 0x0000000517127899 */ /* 0x000fe400080006ff */
[----:B------:R-:W-:Y:S01]  /*1e30*/  ULEA UR8, UR13, UR4, 0x3 ;  /* 0x000000040d087291 */ /* 0x000fe2000f8e18ff */
[----:B------:R-:W-:Y:S01]  /*1e40*/  LOP3.LUT R15, R15, UR9, RZ, 0x3c, !PT ;  /* 0x000000090f0f7c12 */ /* 0x000fe2000f8e3cff */
[----:B------:R-:W-:Y:S02]  /*1e50*/  UIADD3 UR16, UPT, UPT, UR16, 0x5400, URZ ;  /* 0x0000540010107890 */ /* 0x000fe4000fffe0ff */
[----:B------:R-:W-:Y:S01]  /*1e60*/  UIADD3.X UR33, UPT, UPT, URZ, UR25, URZ, UP1, !UPT ;  /* 0x00000019ff217290 */ /* 0x000fe20008ffe4ff */
[----:B-1----:R-:W-:Y:S01]  /*1e70*/  SHF.L.U32 R2, R15, 0x1f, RZ ;  /* 0x0000001f0f027819 */ /* 0x002fe200000006ff */
[----:B------:R-:W-:Y:S02]  /*1e80*/  UIMAD UR5, UR6, 0x1400, UR4 ;  /* 0x00001400060578a4 */ /* 0x000fe4000f8e0204 */
[----:B------:R-:W-:Y:S01]  /*1e90*/  UIADD3 UR30, UP0, UPT, UR24, 0x180, URZ ;  /* 0x00000180181e7890 */ /* 0x000fe2000ff1e0ff */
[----:B------:R1:W1:Y:S01]  /*1ea0*/  SYNCS.PHASECHK.TRANS64.TRYWAIT P0, [UR8+0xe8], R2 ;  /* 0x0000e802ff0075a7 */ /* 0x0002620008001108 */
[----:B------:R-:W-:Y:S01]  /*1eb0*/  UIADD3 UR8, UPT, UPT, UR5, 0x13c00, URZ ;  /* 0x00013c0005087890 */ /* 0x000fe2000fffe0ff */
[----:B------:R-:W-:Y:S01]  /*1ec0*/  UMOV UR28, 0x0 ;  /* 0x00000000001c7882 */ /* 0x000fe20000000000 */
[----:B------:R-:W-:Y:S01]  /*1ed0*/  UMOV UR29, 0x10000000 ;  /* 0x10000000001d7882 */ /* 0x000fe20000000000 */
[----:B------:R-:W-:Y:S01]  /*1ee0*/  UMOV UR19, UR35 ;  /* 0x0000002300137c82 */ /* 0x000fe20008000000 */
[----:B------:R-:W-:Y:S01]  /*1ef0*/  UMOV UR20, UR36 ;  /* 0x0000002400147c82 */ /* 0x000fe20008000000 */
[----:B------:R-:W-:Y:S01]  /*1f00*/  UIADD3.X UR31, UPT, UPT, URZ, UR25, URZ, UP0, !UPT ;  /* 0x00000019ff1f7290 */ /* 0x000fe200087fe4ff */
[----:B------:R1:W-:Y:S01]  /*1f10*/  UTMALDG.3D [UR16], [UR32], desc[UR28] ;  /* 0x00001c10200075b4 */ /* 0x0003e20008011000 */
[----:B------:R-:W-:Y:S01]  /*1f20*/  UIADD3 UR23, UPT, UPT, UR23, 0x1, URZ ;  /* 0x0000000117177890 */ /* 0x000fe2000fffe0ff */
[----:B------:R-:W-:Y:S01]  /*1f30*/  UMOV UR12, UR36 ;  /* 0x00000024000c7c82 */ /* 0x000fe20008000000 */
[----:B------:R-:W-:Y:S01]  /*1f40*/  UMOV UR9, UR17 ;  /* 0x0000001100097c82 */ /* 0x000fe20008000000 */
[----:B------:R-:W-:Y:S01]  /*1f50*/  UMOV UR10, UR18 ;  /* 0x00000012000a7c82 */ /* 0x000fe20008000000 */
[----:B------:R-:W-:Y:S03]  /*1f60*/  UISETP.NE.AND UP0, UPT, UR23, UR26, UPT ;  /* 0x0000001a1700728c */ /* 0x000fe6000bf05270 */
[----:B------:R1:W-:Y:S01]  /*1f70*/  UTMALDG.3D [UR8], [UR30], desc[UR28] ;  /* 0x00001c081e0075b4 */ /* 0x0003e20008011000 */
[----:B------:R-:W-:Y:S05]  /*1f80*/  UMOV UR6, UR13 ;  /* 0x0000000d00067c82 */ /* 0x000fea0008000000 */
[----:B------:R-:W-:Y:S05]  /*1f90*/  BRA.U UP0, `(.L_x_32) ;  /* 0xfffffffd005c7547 */ /* 0x000fea000b83ffff */
.L_x_27:
[C---:B-1----:R-:W-:Y:S01]  /*1fa0*/  LEA R2, R14.reuse, UR4, 0x3 ;  /* 0x000000040e027c11 */ /* 0x042fe2000f8e18ff */
[----:B------:R-:W-:Y:S01]  /*1fb0*/  NOP ;  /* 0x0000000000007918 */ /* 0x000fe20000000000 */
[----:B--2---:R-:W-:Y:S02]  /*1fc0*/  SHF.L.U32 R3, R13, 0x1f, RZ ;  /* 0x0000001f0d037819 */ /* 0x004fe400000006ff */
[----:B------:R-:W-:Y:S02]  /*1fd0*/  LEA R4, R14, UR4, 0x4 ;  /* 0x000000040e047c11 */ /* 0x000fe4000f8e20ff */
[----:B------:R-:W1:Y:S02]  /*1fe0*/  SYNCS.PHASECHK.TRANS64.TRYWAIT P0, [R2+URZ+0x1f0], R3 ;  /* 0x0001f003020075a7 */ /* 0x000e6400080011ff */
[----:B-1----:R-:W-:Y:S05]  /*1ff0*/  @!P0 BRA `(.L_x_33) ;  /* 0x0000006800108947 */ /* 0x002fea0003800000 */
.L_x_128:
[----:B------:R-:W2:Y:S01]  /*2000*/  LDS.128 R4, [R4+0x280] ;  /* 0x0002800004047984 */ /* 0x000ea20000000c00 */
[----:B---3--:R-:W-:Y:S01]  /*2010*/  ISETP.GE.AND P0, PT, R92, 0x1, PT ;  /* 0x000000015c00780c */ /* 0x008fe20003f06270 */
[----:B-1----:R-:W-:Y:S01]  /*2020*/  VIADD R2, R2, 0x200 ;  /* 0x0000020002027836 */ /* 0x002fe20000000000 */
[----:B------:R-:W-:Y:S01]  /*2030*/  @!PT LDS RZ, [RZ] ;  /* 0x00000000fffff984 */ /* 0x000fe20000000800 */
[----:B------:R-:W-:Y:S01]  /*2040*/  @!PT LDS RZ, [RZ] ;  /* 0x00000000fffff984 */ /* 0x000fe20000000800 */
[----:B------:R-:W-:Y:S01]  /*2050*/  @!PT LDS RZ, [RZ] ;  /* 0x00000000fffff984 */ /* 0x000fe20000000800 */
[----:B------:R-:W-:Y:S01]  /*2060*/  @!PT LDS RZ, [RZ] ;  /* 0x00000000fffff984 */ /* 0x000fe20000000800 */
[----:B------:R1:W-:Y:S06]  /*2070*/  MEMBAR.ALL.CTA ;  /* 0x0000000000007992 */ /* 0x0003ec0000008000 */
[----:B-1----:R-:W1:Y:S01]  /*2080*/  FENCE.VIEW.ASYNC.S ;  /* 0x00000000000073c6 */ /* 0x002e620000000000 */
[----:B------:R-:W-:-:S04]  /*2090*/  PRMT R2, RZ, 0x654, R2 ;  /* 0x00000654ff027816 */ /* 0x000fc80000000002 */
[----:B-1----:R1:W-:Y:S01]  /*20a0*/  SYNCS.ARRIVE.TRANS64.RED.A1T0 RZ, [R2+URZ], RZ ;  /* 0x000000ff02ff79a7 */ /* 0x0023e200081004ff */
[----:B--2---:R-:W-:-:S13]  /*20b0*/  LOP3.LUT P2, RZ, R6, 0x1, RZ, 0xc0, !PT ;  /* 0x0000000106ff7812 */ /* 0x004fda000784c0ff */
[----:B------:R-:W-:Y:S01]  /*20c0*/  @P2 SHF.R.U32.HI R3, RZ, 0x10, R5 ;  /* 0x00000010ff032819 */ /* 0x000fe20000011605 */
[----:B------:R-:W-:Y:S01]  /*20d0*/  VOTEU.ANY UP0, P2 ;  /* 0x0000000000ff7886 */ /* 0x000fe20001000100 */
[----:B------:R-:W-:Y:S02]  /*20e0*/  @P2 MOV R11, R4 ;  /* 0x00000004000b2202 */ /* 0x000fe40000000f00 */
[----:B------:R-:W-:Y:S02]  /*20f0*/  @P2 R2UR.BROADCAST UR5, R3 ;  /* 0x00000000030522ca */ /* 0x000fe400008e0000 */
[----:B------:R-:W-:-:S11]  /*2100*/  @P2 LOP3.LUT R8, R5, 0xffff, RZ, 0xc0, !PT ;  /* 0x0000ffff05082812 */ /* 0x000fd600078ec0ff */
[----:B------:R-:W-:Y:S01]  /*2110*/  @UP0 UMOV UR36, UR5 ;  /* 0x0000000500240c82 */ /* 0x000fe20008000000 */
[----:B-1----:R-:W-:Y:S05]  /*2120*/  @!P0 BRA `(.L_x_34) ;  /* 0x0000000000b88947 */ /* 0x002fea0003800000 */
[----:B------:R-:W4:Y:S01]  /*2130*/  LDC.64 R4, c[0x0][0xb18] ;  /* 0x0002c600ff047b82 */ /* 0x000f220000000a00 */
[----:B------:R-:W-:-:S07]  /*2140*/  ISETP.NE.AND P3, PT, R92, 0x1, PT ;  /* 0x000000015c00780c */ /* 0x000fce0003f65270 */
[----:B------:R-:W1:Y:S08]  /*2150*/  LDC.64 R6, c[0x0][0xb10] ;  /* 0x0002c400ff067b82 */ /* 0x000e700000000a00 */
[----:B------:R-:W2:Y:S08]  /*2160*/  LDC R16, c[0x0][0xb20] ;  /* 0x0002c800ff107b82 */ /* 0x000eb00000000800 */
[----:B------:R-:W3:Y:S01]  /*2170*/  LDC R18, c[0x0][0xb0c] ;  /* 0x0002c300ff127b82 */ /* 0x000ee20000000800 */
[----:B----4-:R-:W-:Y:S01]  /*2180*/  IMAD.HI.U32 R17, R0, R5, RZ ;  /* 0x0000000500117227 */ /* 0x010fe200078e00ff */
[----:B------:R-:W-:-:S03]  /*2190*/  ISETP.NE.AND P0, PT, R4, 0x1, PT ;  /* 0x000000010400780c */ /* 0x000fc60003f05270 */
[----:B------:R-:W-:-:S03]  /*21a0*/  IMAD.HI.U32 R5, R8, R5, RZ ;  /* 0x0000000508057227 */ /* 0x000fc600078e00ff */
[----:B------:R-:W4:Y:S01]  /*21b0*/  LDC.64 R2, c[0x0][0xb28] ;  /* 0x0002ca00ff027b82 */ /* 0x000f220000000a00 */
[----:B-1----:R-:W-:-:S04]  /*21c0*/  IMAD.HI.U32 R20, R9, R6, RZ ;  /* 0x0000000609147227 */ /* 0x002fc800078e00ff */
[----:B------:R-:W-:Y:S01]  /*21d0*/  IMAD.HI.U32 R22, R11, R6, RZ ;  /* 0x000000060b167227 */ /* 0x000fe200078e00ff */
[----:B------:R-:W-:Y:S02]  /*21e0*/  SHF.R.U32.HI R20, RZ, R7, R20 ;  /* 0x00000007ff147219 */ /* 0x000fe40000011614 */
[-C--:B--2---:R-:W-:Y:S02]  /*21f0*/  SHF.R.U32.HI R17, RZ, R16.reuse, R17 ;  /* 0x00000010ff117219 */ /* 0x084fe40000011611 */
[----:B------:R-:W-:Y:S02]  /*2200*/  SHF.R.U32.HI R5, RZ, R16, R5 ;  /* 0x00000010ff057219 */ /* 0x000fe40000011605 */
[----:B------:R-:W-:Y:S02]  /*2210*/  SEL R17, R0, R17, !P0 ;  /* 0x0000001100117207 */ /* 0x000fe40004000000 */
[----:B------:R-:W-:Y:S02]  /*2220*/  SHF.R.U32.HI R22, RZ, R7, R22 ;  /* 0x00000007ff167219 */ /* 0x000fe40000011616 */
[----:B---3--:R-:W-:-:S02]  /*2230*/  ISETP.NE.AND P1, PT, R18, 0x1, PT ;  /* 0x000000011200780c */ /* 0x008fc40003f25270 */
[----:B------:R-:W-:Y:S02]  /*2240*/  SEL R5, R8, R5, !P0 ;  /* 0x0000000508057207 */ /* 0x000fe40004000000 */
[----:B------:R-:W-:Y:S02]  /*2250*/  SEL R19, R9, R20, !P1 ;  /* 0x0000001409137207 */ /* 0x000fe40004800000 */
[----:B------:R-:W-:Y:S01]  /*2260*/  SEL R7, R11, R22, !P1 ;  /* 0x000000160b077207 */ /* 0x000fe20004800000 */
[----:B----4-:R-:W-:-:S04]  /*2270*/  IMAD.HI.U32 R20, R17, R2, RZ ;  /* 0x0000000211147227 */ /* 0x010fc800078e00ff */
[----:B------:R-:W-:Y:S01]  /*2280*/  IMAD.HI.U32 R6, R19, R2, RZ ;  /* 0x0000000213067227 */ /* 0x000fe200078e00ff */
[----:B------:R-:W-:-:S04]  /*2290*/  @P3 SHF.R.U32.HI R17, RZ, R3, R20 ;  /* 0x00000003ff113219 */ /* 0x000fc80000011614 */
[----:B------:R-:W-:Y:S01]  /*22a0*/  @P3 SHF.R.U32.HI R19, RZ, R3, R6 ;  /* 0x00000003ff133219 */ /* 0x000fe20000011606 */
[----:B------:R-:W-:-:S04]  /*22b0*/  IMAD R17, R92, R17, RZ ;  /* 0x000000115c117224 */ /* 0x000fc800078e02ff */
[----:B------:R-:W-:Y:S01]  /*22c0*/  IMAD R6, R92, R19, RZ ;  /* 0x000000135c067224 */ /* 0x000fe200078e02ff */
[C---:B------:R-:W-:Y:S02]  /*22d0*/  ISETP.GE.AND P0, PT, R5.reuse, R17, PT ;  /* 0x000000110500720c */ /* 0x040fe40003f06270 */
[----:B------:R-:W-:Y:S02]  /*22e0*/  IADD3 R17, PT, PT, -R5, RZ, RZ ;  /* 0x000000ff05117210 */ /* 0x000fe40007ffe1ff */
[----:B------:R-:W-:Y:S01]  /*22f0*/  ISETP.GE.OR P0, PT, R7, R6, P0 ;  /* 0x000000060700720c */ /* 0x000fe20000706670 */
[----:B------:R-:W-:-:S04]  /*2300*/  IMAD.HI.U32 R6, R5, R2, RZ ;  /* 0x0000000205067227 */ /* 0x000fc800078e00ff */
[----:B------:R-:W-:Y:S01]  /*2310*/  IMAD R8, R4, R17, R8 ;  /* 0x0000001104087224 */ /* 0x000fe200078e0208 */
[----:B------:R-:W-:-:S04]  /*2320*/  SHF.R.U32.HI R6, RZ, R3, R6 ;  /* 0x00000003ff067219 */ /* 0x000fc80000011606 */
[----:B------:R-:W-:-:S03]  /*2330*/  SEL R6, R5, R6, !P3 ;  /* 0x0000000605067207 */ /* 0x000fc60005800000 */
[----:B------:R-:W-:-:S04]  /*2340*/  @!P0 IMAD.HI.U32 R16, R7, R2, RZ ;  /* 0x0000000207108227 */ /* 0x000fc800078e00ff */
[----:B------:R-:W-:Y:S01]  /*2350*/  IMAD.MOV R2, RZ, RZ, -R6 ;  /* 0x000000ffff027224 */ /* 0x000fe200078e0a06 */
[----:B------:R-:W-:-:S03]  /*2360*/  @!P0 SHF.R.U32.HI R16, RZ, R3, R16 ;  /* 0x00000003ff108219 */ /* 0x000fc60000011610 */
[----:B------:R-:W-:Y:S01]  /*2370*/  IMAD R2, R92, R2, R5 ;  /* 0x000000025c027224 */ /* 0x000fe200078e0205 */
[----:B------:R-:W-:-:S05]  /*2380*/  @!P0 SEL R3, R7, R16, !P3 ;  /* 0x0000001007038207 */ /* 0x000fca0005800000 */
[--C-:B------:R-:W-:Y:S02]  /*2390*/  @!P0 IMAD.IADD R6, R6, 0x1, -R3.reuse ;  /* 0x0000000106068824 */ /* 0x100fe400078e0a03 */
[----:B------:R-:W-:Y:S01]  /*23a0*/  @!P0 IMAD R3, R2, R19, R3 ;  /* 0x0000001302038224 */ /* 0x000fe200078e0203 */
[----:B------:R-:W-:Y:S01]  /*23b0*/  IADD3 R2, PT, PT, -R7, RZ, RZ ;  /* 0x000000ff07027210 */ /* 0x000fe20007ffe1ff */
[----:B------:R-:W-:Y:S02]  /*23c0*/  @!P0 IMAD R5, R92, R6, R7 ;  /* 0x000000065c058224 */ /* 0x000fe400078e0207 */
[----:B------:R-:W-:Y:S02]  /*23d0*/  @!P0 IMAD.MOV.U32 R7, RZ, RZ, R3 ;  /* 0x000000ffff078224 */ /* 0x000fe400078e0003 */
[----:B------:R-:W-:Y:S02]  /*23e0*/  IMAD R2, R18, R2, R11 ;  /* 0x0000000212027224 */ /* 0x000fe400078e020b */
[----:B------:R-:W-:-:S02]  /*23f0*/  IMAD R8, R5, R4, R8 ;  /* 0x0000000405087224 */ /* 0x000fc400078e0208 */
[----:B------:R-:W-:Y:S02]  /*2400*/  IMAD R11, R7, R18, R2 ;  /* 0x00000012070b7224 */ /* 0x000fe400078e0202 */
.L_x_34:
[----:B------:R-:W1:Y:S02]  /*2410*/  LDCU UR5, c[0x0][0xb30] ;  /* 0x00016600ff0577ac */ /* 0x000e640008000800 */
[----:B-1----:R-:W-:-:S09]  /*2420*/  UISETP.NE.AND UP0, UPT, UR5, 0x1, UPT ;  /* 0x000000010500788c */ /* 0x002fd2000bf05270 */
[----:B------:R-:W-:Y:S05]  /*2430*/  BRA.U UP0, `(.L_x_35) ;  /* 0x0000000100407547 */ /* 0x000fea000b800000 */
[----:B------:R-:W1:Y:S08]  /*2440*/  LDC.64 R4, c[0x0][0xb10] ;  /* 0x0002c400ff047b82 */ /* 0x000e700000000a00 */
[----:B------:R-:W2:Y:S08]  /*2450*/  LDC.64 R2, c[0x0][0xb18] ;  /* 0x0002c600ff027b82 */ /* 0x000eb00000000a00 */
[----:B------:R-:W3:Y:S08]  /*2460*/  LDC R6, c[0x0][0xb20] ;  /* 0x0002c800ff067b82 */ /* 0x000ef00000000800 */
[----:B------:R-:W4:Y:S01]  /*2470*/  LDC R16, c[0x0][0xb0c] ;  /* 0x0002c300ff107b82 */ /* 0x000f220000000800 */
[----:B-1----:R-:W-:-:S05]  /*2480*/  IMAD.HI.U32 R4, R11, R4, RZ ;  /* 0x000000040b047227 */ /* 0x002fca00078e00ff */
[----:B------:R-:W-:Y:S01]  /*2490*/  SHF.R.U32.HI R4, RZ, R5, R4 ;  /* 0x00000005ff047219 */ /* 0x000fe20000011604 */
[----:B--2---:R-:W-:Y:S01]  /*24a0*/  IMAD.HI.U32 R3, R8, R3, RZ ;  /* 0x0000000308037227 */ /* 0x004fe200078e00ff */
[----:B------:R-:W-:-:S04]  /*24b0*/  ISETP.NE.AND P0, PT, R2, 0x1, PT ;  /* 0x000000010200780c */ /* 0x000fc80003f05270 */
[----:B---3--:R-:W-:-:S04]  /*24c0*/  SHF.R.U32.HI R3, RZ, R6, R3 ;  /* 0x00000006ff037219 */ /* 0x008fc80000011603 */
[----:B------:R-:W-:Y:S02]  /*24d0*/  SEL R3, R8, R3, !P0 ;  /* 0x0000000308037207 */ /* 0x000fe40004000000 */
[----:B----4-:R-:W-:-:S04]  /*24e0*/  ISETP.NE.AND P1, PT, R16, 0x1, PT ;  /* 0x000000011000780c */ /* 0x010fc80003f25270 */
[----:B------:R-:W-:-:S05]  /*24f0*/  SEL R4, R11, R4, !P1 ;  /* 0x000000040b047207 */ /* 0x000fca0004800000 */
[----:B------:R-:W-:Y:S02]  /*2500*/  IMAD.IADD R5, R3, 0x1, -R4 ;  /* 0x0000000103057824 */ /* 0x000fe400078e0a04 */
[----:B------:R-:W-:Y:S02]  /*2510*/  IMAD.IADD R3, R4, 0x1, -R3 ;  /* 0x0000000104037824 */ /* 0x000fe400078e0a03 */
[----:B------:R-:W-:Y:S02]  /*2520*/  IMAD R11, R5, R16, R11 ;  /* 0x00000010050b7224 */ /* 0x000fe400078e020b */
[----:B------:R-:W-:-:S07]  /*2530*/  IMAD R8, R3, R2, R8 ;  /* 0x0000000203087224 */ /* 0x000fce00078e0208 */
.L_x_35:
[----:B------:R-:W-:Y:S01]  /*2540*/  VIADD R14, R14, 0x1 ;  /* 0x000000010e0e7836 */ /* 0x000fe20000000000 */
[----:B------:R-:W-:Y:S01]  /*2550*/  PLOP3.LUT P1, PT, PT, PT, PT, 0x80, 0x8 ;  /* 0x000000000008781c */ /* 0x000fe20003f2f070 */
[----:B------:R-:W-:Y:S02]  /*2560*/  IMAD.IADD R201, R11, 0x1, R190 ;  /* 0x000000010bc97824 */ /* 0x000fe400078e02be */
[----:B------:R-:W-:Y:S01]  /*2570*/  IMAD.IADD R191, R8, 0x1, R179 ;  /* 0x0000000108bf7824 */ /* 0x000fe200078e02b3 */
[----:B------:R-:W-:-:S04]  /*2580*/  ISETP.NE.AND P0, PT, R14, 0x2, PT ;  /* 0x000000020e00780c */ /* 0x000fc80003f05270 */
[----:B------:R-:W-:Y:S02]  /*2590*/  SEL R2, RZ, 0x1, P0 ;  /* 0x00000001ff027807 */ /* 0x000fe40000000000 */
[----:B------:R-:W-:Y:S02]  /*25a0*/  SEL R14, R14, RZ, P0 ;  /* 0x000000ff0e0e7207 */ /* 0x000fe40000000000 */
[----:B------:R-:W-:Y:S01]  /*25b0*/  LOP3.LUT R13, R13, R2, RZ, 0x3c, !PT ;  /* 0x000000020d0d7212 */ /* 0x000fe200078e3cff */
[----:B------:R-:W-:Y:S06]  /*25c0*/  @P2 BRA `(.L_x_36) ;  /* 0xfffffff000982947 */ /* 0x000fec000383ffff */
[----:B------:R-:W-:Y:S01]  /*25d0*/  UIADD3 UR4, UPT, UPT, UR4, 0xe8, URZ ;  /* 0x000000e804047890 */ /* 0x000fe2000fffe0ff */
[----:B------:R-:W-:-:S03]  /*25e0*/  SHF.L.U32 R3, R15, 0x1f, RZ ;  /* 0x0000001f0f037819 */ /* 0x000fc600000006ff */
[----:B------:R-:W-:-:S09]  /*25f0*/  ULEA UR5, UR13, UR4, 0x3 ;  /* 0x000000040d057291 */ /* 0x000fd2000f8e18ff */
[----:B------:R-:W1:Y:S02]  /*2600*/  SYNCS.PHASECHK.TRANS64.TRYWAIT P0, [UR5], R3 ;  /* 0x00000003ff0075a7 */ /* 0x000e640008001105 */
[----:B-1----:R-:W-:Y:S05]  /*2610*/  @!P0 BRA `(.L_x_37) ;  /* 0x00000060009c8947 */ /* 0x002fea0003800000 */
.L_x_130:
[----:B------:R-:W-:-:S04]  /*2620*/  UIADD3 UR6, UPT, UPT, UR13, 0x1, URZ ;  /* 0x000000010d067890 */ /* 0x000fc8000fffe0ff */
[----:B------:R-:W-:-:S04]  /*2630*/  UISETP.NE.AND UP0, UPT, UR6, 0x1d, UPT ;  /* 0x0000001d0600788c */ /* 0x000fc8000bf05270 */
[----:B------:R-:W-:Y:S02]  /*2640*/  USEL UR7, URZ, 0x1, UP0 ;  /* 0x00000001ff077887 */ /* 0x000fe40008000000 */
[----:B------:R-:W-:-:S04]  /*2650*/  USEL UR6, UR6, URZ, UP0 ;  /* 0x000000ff06067287 */ /* 0x000fc80008000000 */
[----:B------:R-:W-:Y:S01]  /*2660*/  ULEA UR5, UR6, UR4, 0x3 ;  /* 0x0000000406057291 */ /* 0x000fe2000f8e18ff */
[----:B------:R-:W-:-:S04]  /*2670*/  LOP3.LUT R2, R15, UR7, RZ, 0x3c, !PT ;  /* 0x000000070f027c12 */ /* 0x000fc8000f8e3cff */
[----:B-1----:R-:W-:-:S04]  /*2680*/  SHF.L.U32 R3, R2, 0x1f, RZ ;  /* 0x0000001f02037819 */ /* 0x002fc800000006ff */
[----:B------:R-:W1:Y:S02]  /*2690*/  SYNCS.PHASECHK.TRANS64.TRYWAIT P0, [UR5], R3 ;  /* 0x00000003ff0075a7 */ /* 0x000e640008001105 */
[----:B-1----:R-:W-:Y:S05]  /*26a0*/  @!P0 BRA `(.L_x_38) ;  /* 0x0000006000908947 */ /* 0x002fea0003800000 */
.L_x_132:
        /* <DEDUP_REMOVED lines=9> */
.L_x_134:
        /* <DEDUP_REMOVED lines=9> */
.L_x_136:
        /* <DEDUP_REMOVED lines=9> */
.L_x_138:
        /* <DEDUP_REMOVED lines=9> */
.L_x_140:
        /* <DEDUP_REMOVED lines=9> */
.L_x_142:
        /* <DEDUP_REMOVED lines=9> */
.L_x_144:
        /* <DEDUP_REMOVED lines=9> */
.L_x_146:
        /* <DEDUP_REMOVED lines=9> */
.L_x_148:
        /* <DEDUP_REMOVED lines=9> */
.L_x_150:
        /* <DEDUP_REMOVED lines=9> */
.L_x_152:
        /* <DEDUP_REMOVED lines=9> */
.L_x_154:
        /* <DEDUP_REMOVED lines=9> */
.L_x_156:
        /* <DEDUP_REMOVED lines=9> */
.L_x_158:
        /* <DEDUP_REMOVED lines=9> */
.L_x_160:
        /* <DEDUP_REMOVED lines=9> */
.L_x_162:
        /* <DEDUP_REMOVED lines=9> */
.L_x_164:
        /* <DEDUP_REMOVED lines=9> */
.L_x_166:
        /* <DEDUP_REMOVED lines=9> */
.L_x_168:
        /* <DEDUP_REMOVED lines=9> */
.L_x_170:
        /* <DEDUP_REMOVED lines=9> */
.L_x_172:
        /* <DEDUP_REMOVED lines=9> */
.L_x_174:
        /* <DEDUP_REMOVED lines=9> */
.L_x_176:
        /* <DEDUP_REMOVED lines=9> */
.L_x_178:
        /* <DEDUP_REMOVED lines=9> */
.L_x_180:
        /* <DEDUP_REMOVED lines=9> */
.L_x_182:
        /* <DEDUP_REMOVED lines=9> */
.L_x_184:
[----:B------:R-:W-:-:S04]  /*3550*/  UIADD3 UR6, UPT, UPT, UR6, 0x1, URZ ;  /* 0x0000000106067890 */ /* 0x000fc8000fffe0ff */
[----:B------:R-:W-:-:S04]  /*3560*/  UISETP.NE.AND UP0, UPT, UR6, 0x1d, UPT ;  /* 0x0000001d0600788c */ /* 0x000fc8000bf05270 */
[----:B------:R-:W-:Y:S02]  /*3570*/  USEL UR5, URZ, 0x1, UP0 ;  /* 0x00000001ff057887 */ /* 0x000fe40008000000 */
[----:B------:R-:W-:-:S04]  /*3580*/  USEL UR6, UR6, URZ, UP0 ;  /* 0x000000ff06067287 */ /* 0x000fc80008000000 */
[----:B------:R-:W-:Y:S01]  /*3590*/  ULEA UR6, UR6, UR4, 0x3 ;  /* 0x0000000406067291 */ /* 0x000fe2000f8e18ff */
[----:B-1----:R-:W-:-:S04]  /*35a0*/  LOP3.LUT R3, R2, UR5, RZ, 0x3c, !PT ;  /* 0x0000000502037c12 */ /* 0x002fc8000f8e3cff */
[----:B------:R-:W-:Y:S01]  /*35b0*/  SHF.L.U32 R3, R3, 0x1f, RZ ;  /* 0x0000001f03037819 */ /* 0x000fe200000006ff */
[----:B----4-:R-:W-:-:S07]  /*35c0*/  IMAD.U32 R0, RZ, RZ, UR6 ;  /* 0x00000006ff007e24 */ /* 0x010fce000f8e00ff */
.L_x_65:
[----:B-1----:R1:W2:Y:S02]  /*35d0*/  SYNCS.PHASECHK.TRANS64.TRYWAIT P0, [R0+URZ], R3 ;  /* 0x00000003000075a7 */ /* 0x0022a400080011ff */
[----:B--2---:R-:W-:Y:S05]  /*35e0*/  @!P0 NANOSLEEP.SYNCS 0x989680 ;  /* 0x009896800000895d */ /* 0x004fea0003900000 */
[----:B------:R-:W2:Y:S02]  /*35f0*/  @!P0 SYNCS.PHASECHK.TRANS64 P0, [R0+URZ], R3 ;  /* 0x00000003000085a7 */ /* 0x000ea400080010ff */
[----:B--2---:R-:W-:Y:S05]  /*3600*/  @P0 EXIT ;  /* 0x000000000000094d */ /* 0x004fea0003800000 */
[----:B------:R-:W-:Y:S05]  /*3610*/  BRA `(.L_x_65) ;  /* 0xfffffffc00ec7947 */ /* 0x000fea000383ffff */
.L_x_18:
[----:B------:R-:W-:-:S04]  /*3620*/  UISETP.NE.AND UP1, UPT, UR37, URZ, UPT ;  /* 0x000000ff2500728c */ /* 0x000fc8000bf25270 */
[----:B------:R-:W-:-:S09]  /*3630*/  UISETP.NE.OR UP1, UPT, UR8, 0x1, UP1 ;  /* 0x000000010800788c */ /* 0x000fd20008f25670 */
[----:B------:R-:W-:Y:S05]  /*3640*/  BRA.U UP1, `(.L_x_66) ;  /* 0x0000000501487547 */ /* 0x000fea000b800000 */
[----:B------:R-:W-:Y:S01]  /*3650*/  ISETP.NE.AND P2, PT, R2, RZ, PT ;  /* 0x000000ff0200720c */ /* 0x000fe20003f45270 */
[----:B------:R-:W-:Y:S01]  /*3660*/  IMAD.MOV.U32 R12, RZ, RZ, 0x1 ;  /* 0x00000001ff0c7424 */ /* 0x000fe200078e00ff */
[----:B------:R-:W-:Y:S02]  /*3670*/  CS2R R10, SRZ ;  /* 0x00000000000a7805 */ /* 0x000fe4000001ff00 */
[----:B------:R-:W-:Y:S01]  /*3680*/  CS2R R8, SRZ ;  /* 0x0000000000087805 */ /* 0x000fe2000001ff00 */
[----:B------:R-:W-:Y:S01]  /*3690*/  UMOV UR4, 0x400 ;  /* 0x0000040000047882 */ /* 0x000fe20000000000 */
[----:B------:R-:W-:Y:S01]  /*36a0*/  UMOV UR6, URZ ;  /* 0x000000ff00067c82 */ /* 0x000fe20008000000 */
[----:B------:R-:W-:-:S12]  /*36b0*/  ULEA UR37, UR37, UR4, 0x18 ;  /* 0x0000000425257291 */ /* 0x000fd8000f8ec0ff */
.L_x_70:
[----:B------:R-:W-:Y:S02]  /*36c0*/  LEA R0, R8, UR37, 0x3 ;  /* 0x0000002508007c11 */ /* 0x000fe4000f8e18ff */
[----:B------:R-:W-:-:S03]  /*36d0*/  SHF.L.U32 R5, R9, 0x1f, RZ ;  /* 0x0000001f09057819 */ /* 0x000fc600000006ff */
[----:B------:R-:W-:Y:S01]  /*36e0*/  VIADD R4, R0, 0x260 ;  /* 0x0000026000047836 */ /* 0x000fe20000000000 */
[----:B------:R-:W1:Y:S02]  /*36f0*/  SYNCS.PHASECHK.TRANS64.TRYWAIT P0, [R0+URZ+0x250], R5 ;  /* 0x00025005000075a7 */ /* 0x000e6400080011ff */
[----:B-1----:R-:W-:Y:S05]  /*3700*/  @!P0 BRA `(.L_x_67) ;  /* 0x0000005c00008947 */ /* 0x002fea0003800000 */
.L_x_185:
[----:B------:R-:W-:Y:S01]  /*3710*/  ULEA UR5, UR6, UR37, 0x3 ;  /* 0x0000002506057291 */ /* 0x000fe2000f8e18ff */
[----:B------:R-:W-:Y:S02]  /*3720*/  PRMT R4, RZ, 0x654, R4 ;  /* 0x00000654ff047816 */ /* 0x000fe40000000004 */
[----:B-1----:R-:W-:Y:S01]  /*3730*/  SHF.L.U32 R5, R12, 0x1f, RZ ;  /* 0x0000001f0c057819 */ /* 0x002fe200000006ff */
[----:B------:R-:W-:Y:S01]  /*3740*/  UIADD3 UR4, UPT, UPT, UR5, 0x1f0, URZ ;  /* 0x000001f005047890 */ /* 0x000fe2000fffe0ff */
[----:B------:R1:W-:Y:S05]  /*3750*/  SYNCS.ARRIVE.TRANS64.RED.A1T0 RZ, [R4+URZ], RZ ;  /* 0x000000ff04ff79a7 */ /* 0x0003ea00081004ff */
[----:B------:R-:W-:Y:S01]  /*3760*/  IMAD.U32 R7, RZ, RZ, UR4 ;  /* 0x00000004ff077e24 */ /* 0x000fe2000f8e00ff */
[----:B------:R-:W2:Y:S04]  /*3770*/  SYNCS.PHASECHK.TRANS64.TRYWAIT P0, [UR5+0x200], R5 ;  /* 0x00020005ff0075a7 */ /* 0x000ea80008001105 */
[----:B------:R-:W-:Y:S01]  /*3780*/  PRMT R6, R2, 0x654, R7 ;  /* 0x0000065402067816 */ /* 0x000fe20000000007 */
[----:B-1----:R-:W-:Y:S01]  /*3790*/  @!P2 IMAD.MOV.U32 R4, RZ, RZ, 0x10 ;  /* 0x00000010ff04a424 */ /* 0x002fe200078e00ff */
[----:B--2---:R-:W-:Y:S06]  /*37a0*/  @!P0 BRA `(.L_x_68) ;  /* 0x0000005800ec8947 */ /* 0x004fec0003800000 */
.L_x_187:
[----:B------:R-:W-:Y:S01]  /*37b0*/  ULEA UR4, UR6, UR37, 0x4 ;  /* 0x0000002506047291 */ /* 0x000fe2000f8e20ff */
[----:B------:R-:W-:Y:S01]  /*37c0*/  SEL R3, R6, R3, !P2 ;  /* 0x0000000306037207 */ /* 0x000fe20005000000 */
[----:B------:R-:W-:Y:S01]  /*37d0*/  UIADD3 UR5, UPT, UPT, UR5, 0x1f0, URZ ;  /* 0x000001f005057890 */ /* 0x000fe2000fffe0ff */
[----:B-1----:R-:W-:Y:S01]  /*37e0*/  LEA R0, R11, UR37, 0x3 ;  /* 0x000000250b007c11 */ /* 0x002fe2000f8e18ff */
[----:B------:R-:W-:Y:S01]  /*37f0*/  UIADD3 UR4, UPT, UPT, UR4, 0x280, URZ ;  /* 0x0000028004047890 */ /* 0x000fe2000fffe0ff */
[----:B------:R-:W-:Y:S01]  /*3800*/  SHF.L.U32 R5, R10, 0x1f, RZ ;  /* 0x0000001f0a057819 */ /* 0x000fe200000006ff */
[----:B------:R1:W-:Y:S01]  /*3810*/  @!P2 SYNCS.ARRIVE.TRANS64.RED RZ, [R3+URZ], R4 ;  /* 0x0000000403ffa9a7 */ /* 0x0003e200080004ff */
[----:B------:R-:W-:Y:S01]  /*3820*/  UIADD3 UR6, UPT, UPT, UR6, 0x1, URZ ;  /* 0x0000000106067890 */ /* 0x000fe2000fffe0ff */
[----:B------:R-:W-:-:S03]  /*3830*/  VIADD R8, R8, 0x1 ;  /* 0x0000000108087836 */ /* 0x000fc60000000000 */
[----:B------:R-:W-:Y:S02]  /*3840*/  UISETP.NE.AND UP0, UPT, UR6, 0x2, UPT ;  /* 0x000000020600788c */ /* 0x000fe4000bf05270 */
[----:B------:R-:W-:Y:S06]  /*3850*/  UGETNEXTWORKID.BROADCAST [UR4], [UR5] ;  /* 0x00000000040073ca */ /* 0x000fec0008000100 */
[----:B------:R-:W-:Y:S01]  /*3860*/  USEL UR4, URZ, 0x1, UP0 ;  /* 0x00000001ff047887 */ /* 0x000fe20008000000 */
[----:B------:R-:W-:Y:S01]  /*3870*/  ISETP.NE.AND P0, PT, R8, 0x2, PT ;  /* 0x000000020800780c */ /* 0x000fe20003f05270 */
[----:B------:R-:W-:Y:S01]  /*3880*/  USEL UR6, UR6, URZ, UP0 ;  /* 0x000000ff06067287 */ /* 0x000fe20008000000 */
[----:B------:R-:W2:Y:S03]  /*3890*/  SYNCS.PHASECHK.TRANS64.TRYWAIT P1, [R0+URZ+0x1f0], R5 ;  /* 0x0001f005000075a7 */ /* 0x000ea600080211ff */
[----:B------:R-:W-:Y:S01]  /*38a0*/  LOP3.LUT R12, R12, UR4, RZ, 0x3c, !PT ;  /* 0x000000040c0c7c12 */ /* 0x000fe2000f8e3cff */
[----:B-12---:R-:W-:Y:S07]  /*38b0*/  @!P1 BRA `(.L_x_69) ;  /* 0x0000005800c09947 */ /* 0x006fee0003800000 */
.L_x_188:
[C---:B------:R-:W-:Y:S01]  /*38c0*/  LEA R4, R11.reuse, UR37, 0x4 ;  /* 0x000000250b047c11 */ /* 0x040fe2000f8e20ff */
[----:B-1----:R-:W-:Y:S01]  /*38d0*/  VIADD R0, R0, 0x200 ;  /* 0x0000020000007836 */ /* 0x002fe20000000000 */
[----:B------:R-:W-:Y:S01]  /*38e0*/  SEL R8, R8, RZ, P0 ;  /* 0x000000ff08087207 */ /* 0x000fe20000000000 */
[----:B------:R-:W-:-:S03]  /*38f0*/  VIADD R11, R11, 0x1 ;  /* 0x000000010b0b7836 */ /* 0x000fc60000000000 */
[----:B------:R-:W1:Y:S01]  /*3900*/  LDS.128 R4, [R4+0x280] ;  /* 0x0002800004047984 */ /* 0x000e620000000c00 */
[----:B------:R-:W-:Y:S02]  /*3910*/  PRMT R0, RZ, 0x654, R0 ;  /* 0x00000654ff007816 */ /* 0x000fe40000000000 */
[C---:B------:R-:W-:Y:S01]  /*3920*/  ISETP.NE.AND P1, PT, R11.reuse, 0x2, PT ;  /* 0x000000020b00780c */ /* 0x040fe20003f25270 */
[----:B------:R-:W-:Y:S01]  /*3930*/  @!PT LDS RZ, [RZ] ;  /* 0x00000000fffff984 */ /* 0x000fe20000000800 */
[----:B------:R-:W-:Y:S01]  /*3940*/  @!PT LDS RZ, [RZ] ;  /* 0x00000000fffff984 */ /* 0x000fe20000000800 */
[----:B------:R-:W-:Y:S01]  /*3950*/  @!PT LDS RZ, [RZ] ;  /* 0x00000000fffff984 */ /* 0x000fe20000000800 */
[----:B------:R-:W-:Y:S01]  /*3960*/  @!PT LDS RZ, [RZ] ;  /* 0x00000000fffff984 */ /* 0x000fe20000000800 */
[----:B------:R2:W-:Y:S06]  /*3970*/  MEMBAR.ALL.CTA ;  /* 0x0000000000007992 */ /* 0x0005ec0000008000 */
[----:B--2---:R-:W2:Y:S01]  /*3980*/  FENCE.VIEW.ASYNC.S ;  /* 0x00000000000073c6 */ /* 0x004ea20000000000 */
[----:B------:R-:W-:Y:S01]  /*3990*/  SEL R11, R11, RZ, P1 ;  /* 0x000000ff0b0b7207 */ /* 0x000fe20000800000 */
[----:B--2---:R2:W-:Y:S01]  /*39a0*/  SYNCS.ARRIVE.TRANS64.RED.A1T0 RZ, [R0+URZ], RZ ;  /* 0x000000ff00ff79a7 */ /* 0x0045e200081004ff */
[----:B-1----:R-:W-:-:S02]  /*39b0*/  LOP3.LUT P3, RZ, R6, 0x1, RZ, 0xc0, !PT ;  /* 0x0000000106ff7812 */ /* 0x002fc4000786c0ff */
[----:B------:R-:W-:-:S04]  /*39c0*/  SEL R5, RZ, 0x1, P1 ;  /* 0x00000001ff057807 */ /* 0x000fc80000800000 */
[----:B------:R-:W-:Y:S02]  /*39d0*/  LOP3.LUT R10, R10, R5, RZ, 0x3c, !PT ;  /* 0x000000050a0a7212 */ /* 0x000fe400078e3cff */
[----:B--2---:R-:W-:-:S04]  /*39e0*/  SEL R0, RZ, 0x1, P0 ;  /* 0x00000001ff007807 */ /* 0x004fc80000000000 */
[----:B------:R-:W-:Y:S01]  /*39f0*/  LOP3.LUT R9, R9, R0, RZ, 0x3c, !PT ;  /* 0x0000000009097212 */ /* 0x000fe200078e3cff */
[----:B------:R-:W-:Y:S06]  /*3a00*/  @P3 BRA `(.L_x_70) ;  /* 0xfffffffc002c3947 */ /* 0x000fec000383ffff */
[----:B------:R-:W-:Y:S01]  /*3a10*/  ULEA UR5, UR6, UR37, 0x3 ;  /* 0x0000002506057291 */ /* 0x000fe2000f8e18ff */
[----:B------:R-:W-:-:S08]  /*3a20*/  SHF.L.U32 R3, R12, 0x1f, RZ ;  /* 0x0000001f0c037819 */ /* 0x000fd000000006ff */
[----:B------:R-:W1:Y:S02]  /*3a30*/  SYNCS.PHASECHK.TRANS64 P0, [UR5+0x200], R3 ;  /* 0x00020003ff0075a7 */ /* 0x000e640008001005 */
[----:B-1----:R-:W-:Y:S05]  /*3a40*/  @P0 BRA `(.L_x_71) ;  /* 0x0000000000080947 */ /* 0x002fea0003800000 */
[----:B------:R-:W1:Y:S02]  /*3a50*/  SYNCS.PHASECHK.TRANS64.TRYWAIT P0, [UR5+0x200], R3 ;  /* 0x00020003ff0075a7 */ /* 0x000e640008001105 */
[----:B-1----:R-:W-:Y:S05]  /*3a60*/  @!P0 BRA `(.L_x_72) ;  /* 0x0000005800688947 */ /* 0x002fea0003800000 */
.L_x_71:
[----:B------:R-:W-:-:S04]  /*3a70*/  UIADD3 UR4, UPT, UPT, UR6, 0x1, URZ ;  /* 0x0000000106047890 */ /* 0x000fc8000fffe0ff */
[----:B------:R-:W-:-:S04]  /*3a80*/  UISETP.NE.AND UP0, UPT, UR4, 0x2, UPT ;  /* 0x000000020400788c */ /* 0x000fc8000bf05270 */
[----:B------:R-:W-:Y:S02]  /*3a90*/  USEL UR7, URZ, 0x1, UP0 ;  /* 0x00000001ff077887 */ /* 0x000fe40008000000 */
[----:B------:R-:W-:-:S04]  /*3aa0*/  USEL UR4, UR4, URZ, UP0 ;  /* 0x000000ff04047287 */ /* 0x000fc80008000000 */
[----:B------:R-:W-:Y:S01]  /*3ab0*/  ULEA UR4, UR4, UR37, 0x3 ;  /* 0x0000002504047291 */ /* 0x000fe2000f8e18ff */
[----:B-1----:R-:W-:-:S04]  /*3ac0*/  LOP3.LUT R3, R12, UR7, RZ, 0x3c, !PT ;  /* 0x000000070c037c12 */ /* 0x002fc8000f8e3cff */
[----:B------:R-:W-:-:S04]  /*3ad0*/  SHF.L.U32 R0, R3, 0x1f, RZ ;  /* 0x0000001f03007819 */ /* 0x000fc800000006ff */
[----:B------:R-:W1:Y:S02]  /*3ae0*/  SYNCS.PHASECHK.TRANS64 P0, [UR4+0x200], R0 ;  /* 0x00020000ff0075a7 */ /* 0x000e640008001004 */
[----:B-1----:R-:W-:Y:S05]  /*3af0*/  @P0 EXIT ;  /* 0x000000000000094d */ /* 0x002fea0003800000 */
[----:B------:R-:W-:Y:S02]  /*3b00*/  SHF.L.U32 R3, R3, 0x1f, RZ ;  /* 0x0000001f03037819 */ /* 0x000fe400000006ff */
[----:B------:R-:W-:-:S07]  /*3b10*/  MOV R0, UR4 ;  /* 0x0000000400007c02 */ /* 0x000fce0008000f00 */
.L_x_73:
[----:B-1----:R1:W2:Y:S02]  /*3b20*/  SYNCS.PHASECHK.TRANS64.TRYWAIT P0, [R0+URZ+0x200], R3 ;  /* 0x00020003000075a7 */ /* 0x0022a400080011ff */
[----:B--2---:R-:W-:Y:S05]  /*3b30*/  @!P0 NANOSLEEP.SYNCS 0x989680 ;  /* 0x009896800000895d */ /* 0x004fea0003900000 */
[----:B------:R-:W2:Y:S02]  /*3b40*/  @!P0 SYNCS.PHASECHK.TRANS64 P0, [R0+URZ+0x200], R3 ;  /* 0x00020003000085a7 */ /* 0x000ea400080010ff */
[----:B--2---:R-:W-:Y:S05]  /*3b50*/  @P0 EXIT ;  /* 0x000000000000094d */ /* 0x004fea0003800000 */
[----:B------:R-:W-:Y:S05]  /*3b60*/  BRA `(.L_x_73) ;  /* 0xfffffffc00ec7947 */ /* 0x000fea000383ffff */
.L_x_66:
[----:B------:R-:W-:-:S09]  /*3b70*/  UISETP.NE.AND UP1, UPT, UR8, URZ, UPT ;  /* 0x000000ff0800728c */ /* 0x000fd2000bf25270 */
[----:B------:R-:W-:Y:S05]  /*3b80*/  BRA.U UP1, `(.L_x_74) ;  /* 0x0000000d01747547 */ /* 0x000fea000b800000 */
[----:B------:R-:W-:Y:S01]  /*3b90*/  UMOV UR4, 0x40 ;  /* 0x0000004000047882 */ /* 0x000fe20000000000 */
[----:B------:R-:W-:Y:S01]  /*3ba0*/  NOP ;  /* 0x0000000000007918 */ /* 0x000fe20000000000 */
[----:B------:R-:W-:Y:S01]  /*3bb0*/  ULEA UR4, UR37, UR4, 0x18 ;  /* 0x0000000425047291 */ /* 0x000fe2000f8ec0ff */
[----:B------:R-:W-:Y:S02]  /*3bc0*/  UMOV UR5, 0x400 ;  /* 0x0000040000057882 */ /* 0x000fe40000000000 */
[----:B------:R-:W-:-:S06]  /*3bd0*/  ULEA UR37, UR37, UR5, 0x18 ;  /* 0x0000000525257291 */ /* 0x000fcc000f8ec0ff */
[----:B------:R-:W1:Y:S02]  /*3be0*/  LDS.U8 R0, [UR4+0x1c] ;  /* 0x00001c04ff007984 */ /* 0x000e640008000000 */
[----:B-1----:R-:W-:-:S13]  /*3bf0*/  ISETP.NE.AND P0, PT, R0, RZ, PT ;  /* 0x000000ff0000720c */ /* 0x002fda0003f05270 */
[----:B------:R-:W-:Y:S05]  /*3c00*/  @P0 BRA `(.L_x_75) ;  /* 0x0000000000580947 */ /* 0x000fea0003800000 */
[----:B------:R-:W-:-:S13]  /*3c10*/  ELECT P0, URZ, PT ;  /* 0x0000000000ff782f */ /* 0x000fda0003800000 */
[----:B------:R-:W-:Y:S05]  /*3c20*/  @!P0 BRA `(.L_x_76) ;  /* 0x0000000000608947 */ /* 0x000fea0003800000 */
[----:B------:R-:W-:Y:S01]  /*3c30*/  UMOV UR5, 0x10 ;  /* 0x0000001000057882 */ /* 0x000fe20000000000 */
[----:B------:R-:W-:Y:S01]  /*3c40*/  HFMA2 R0, -RZ, RZ, 0, 5.9604644775390625e-08 ;  /* 0x00000001ff007431 */ /* 0x000fe200000001ff */
[----:B------:R-:W-:-:S03]  /*3c50*/  MOV R2, 0xffff ;  /* 0x0000ffff00027802 */ /* 0x000fc60000000f00 */
[----:B------:R-:W-:Y:S04]  /*3c60*/  DEPBAR.LE SB1, 0x36 ;  /* 0x00009d800000791a */ /* 0x000fe80000000000 */
[----:B------:R-:W1:Y:S02]  /*3c70*/  UTCATOMSWS.FIND_AND_SET.ALIGN UP0, UR5, UR5 ;  /* 0x00000005000575e3 */ /* 0x000e640008000800 */
[----:B-1----:R-:W-:Y:S01]  /*3c80*/  MOV R3, UR5 ;  /* 0x0000000500037c02 */ /* 0x002fe20008000f00 */
[----:B------:R-:W-:Y:S06]  /*3c90*/  BRA.U UP0, `(.L_x_77) ;  /* 0x0000000100187547 */ /* 0x000fec000b800000 */
.L_x_78:
[----:B------:R-:W-:Y:S05]  /*3ca0*/  NANOSLEEP 0x64 ;  /* 0x000000640000795d */ /* 0x000fea0003800000 */
[----:B------:R-:W-:-:S05]  /*3cb0*/  UMOV UR5, 0x10 ;  /* 0x0000001000057882 */ /* 0x000fca0000000000 */
[----:B------:R-:W-:Y:S04]  /*3cc0*/  DEPBAR.LE SB1, 0x36 ;  /* 0x00009d800000791a */ /* 0x000fe80000000000 */
[----:B------:R-:W1:Y:S02]  /*3cd0*/  UTCATOMSWS.FIND_AND_SET.ALIGN UP0, UR5, UR5 ;  /* 0x00000005000575e3 */ /* 0x000e640008000800 */
[----:B-1----:R-:W-:Y:S01]  /*3ce0*/  MOV R3, UR5 ;  /* 0x0000000500037c02 */ /* 0x002fe20008000f00 */
[----:B------:R-:W-:Y:S05]  /*3cf0*/  BRA.U !UP0, `(.L_x_78) ;  /* 0xfffffffd08e87547 */ /* 0x000fea000b83ffff */
.L_x_77:
[-C--:B------:R-:W-:Y:S02]  /*3d00*/  SHF.L.U32 R2, R2, R3.reuse, RZ ;  /* 0x0000000302027219 */ /* 0x080fe400000006ff */
[----:B------:R-:W-:Y:S01]  /*3d10*/  SHF.L.U32 R0, R0, R3, RZ ;  /* 0x0000000300007219 */ /* 0x000fe200000006ff */
[----:B------:R-:W-:Y:S02]  /*3d20*/  IMAD.SHL.U32 R3, R3, 0x20, RZ ;  /* 0x0000002003037824 */ /* 0x000fe400078e00ff */
[----:B------:R1:W-:Y:S04]  /*3d30*/  ATOMS.OR RZ, [UR4+0x14], R2 ;  /* 0x00001402ffff798c */ /* 0x0003e8000b000004 */
[----:B------:R1:W-:Y:S04]  /*3d40*/  ATOMS.OR RZ, [UR4+0x18], R0 ;  /* 0x00001800ffff798c */ /* 0x0003e8000b000004 */
[----:B------:R1:W-:Y:S01]  /*3d50*/  STS [UR37+0x2a0], R3 ;  /* 0x0002a003ff007988 */ /* 0x0003e20008000825 */
[----:B------:R-:W-:Y:S05]  /*3d60*/  BRA `(.L_x_76) ;  /* 0x0000000000107947 */ /* 0x000fea0003800000 */
.L_x_75:
[----:B------:R-:W-:Y:S02]  /*3d70*/  MOV R0, 0xffffffff ;  /* 0xffffffff00007802 */ /* 0x000fe40000000f00 */
[----:B------:R-:W-:-:S03]  /*3d80*/  MOV R2, 0x3db0 ;  /* 0x00003db000027802 */ /* 0x000fc60000000f00 */
[----:B------:R1:W-:Y:S04]  /*3d90*/  STS [UR37+0x2a0], R0 ;  /* 0x0002a000ff007988 */ /* 0x0003e80008000825 */
[----:B-1-3-5:R-:W-:Y:S05]  /*3da0*/  CALL.REL.NOINC `($__internal_1_$__cuda_sm10x_tcgen05_guardrail_trap_phase_invalid_during_alloc) ;  /* 0x0000005800e47944 */ /* 0x02afea0003c00000 */
.L_x_76:
[----:B------:R-:W-:Y:S05]  /*3db0*/  WARPSYNC.ALL ;  /* 0x0000000000007948 */ /* 0x000fea0003800000 */
[----:B------:R-:W2:Y:S01]  /*3dc0*/  S2UR UR9, SR_CgaCtaId ;  /* 0x00000000000979c3 */ /* 0x000ea20000008800 */
[----:B------:R-:W-:Y:S01]  /*3dd0*/  UMOV UR4, 0x400 ;  /* 0x0000040000047882 */ /* 0x000fe20000000000 */
[----:B------:R-:W-:-:S06]  /*3de0*/  NOP ;  /* 0x0000000000007918 */ /* 0x000fcc0000000000 */
[----:B------:R-:W-:Y:S06]  /*3df0*/  BAR.ARV 0x6, 0xa0 ;  /* 0x0182800000007b1d */ /* 0x000fec0000002000 */
[----:B------:R-:W4:Y:S01]  /*3e00*/  LDCU UR5, c[0x0][0x38c] ;  /* 0x00007180ff0577ac */ /* 0x000f220008000800 */
[----:B------:R-:W-:Y:S01]  /*3e10*/  IMAD.MOV.U32 R11, RZ, RZ, 0x1 ;  /* 0x00000001ff0b7424 */ /* 0x000fe200078e00ff */
[----:B------:R-:W-:Y:S01]  /*3e20*/  CS2R R8, SRZ ;  /* 0x0000000000087805 */ /* 0x000fe2000001ff00 */
[----:B------:R-:W-:Y:S01]  /*3e30*/  IMAD.MOV.U32 R10, RZ, RZ, RZ ;  /* 0x000000ffff0a7224 */ /* 0x000fe200078e00ff */
[----:B------:R-:W-:Y:S01]  /*3e40*/  UMOV UR11, URZ ;  /* 0x000000ff000b7c82 */ /* 0x000fe20008000000 */
[----:B------:R-:W-:Y:S01]  /*3e50*/  UMOV UR18, URZ ;  /* 0x000000ff00127c82 */ /* 0x000fe20008000000 */
[----:B------:R-:W-:Y:S01]  /*3e60*/  UMOV UR20, 0x0 ;  /* 0x0000000000147882 */ /* 0x000fe20000000000 */
[----:B------:R-:W-:Y:S01]  /*3e70*/  UMOV UR21, 0x4280010 ;  /* 0x0428001000157882 */ /* 0x000fe20000000000 */
[----:B--2---:R-:W-:Y:S01]  /*3e80*/  ULEA UR9, UR9, UR4, 0x18 ;  /* 0x0000000409097291 */ /* 0x004fe2000f8ec0ff */
[----:B------:R-:W2:Y:S03]  /*3e90*/  LDCU UR4, c[0x0][0x38c] ;  /* 0x00007180ff0477ac */ /* 0x000ea60008000800 */
[----:B------:R-:W-:-:S02]  /*3ea0*/  UIADD3 UR10, UPT, UPT, UR9, 0x5400, URZ ;  /* 0x00005400090a7890 */ /* 0x000fc4000fffe0ff */
[----:B----4-:R-:W-:-:S03]  /*3eb0*/  UISETP.GE.AND UP3, UPT, UR5, 0x1, UPT ;  /* 0x000000010500788c */ /* 0x010fc6000bf66270 */
[----:B-1----:R-:W1:Y:S01]  /*3ec0*/  LDS R0, [UR9+0x2a0] ;  /* 0x0002a009ff007984 */ /* 0x002e620008000800 */
[----:B------:R-:W-:-:S04]  /*3ed0*/  USHF.R.U32.HI UR10, URZ, 0x4, UR10 ;  /* 0x00000004ff0a7899 */ /* 0x000fc8000801160a */
[----:B------:R-:W-:-:S04]  /*3ee0*/  ULOP3.LUT UR10, UR10, 0x3fff, URZ, 0xc0, !UPT ;  /* 0x00003fff0a0a7892 */ /* 0x000fc8000f8ec0ff */
[----:B------:R-:W-:Y:S02]  /*3ef0*/  ULOP3.LUT UR10, UR10, 0x10000, URZ, 0xfc, !UPT ;  /* 0x000100000a0a7892 */ /* 0x000fe4000f8efcff */
[----:B--2---:R-:W-:-:S04]  /*3f00*/  UIADD3 UR4, UPT, UPT, UR4, 0x1f, URZ ;  /* 0x0000001f04047890 */ /* 0x004fc8000fffe0ff */
[----:B------:R-:W-:-:S04]  /*3f10*/  USHF.R.S32.HI UR8, URZ, 0x1f, UR4 ;  /* 0x0000001fff087899 */ /* 0x000fc80008011404 */
[----:B------:R-:W-:Y:S02]  /*3f20*/  ULEA.HI UR8, UR8, UR4, URZ, 0x5 ;  /* 0x0000000408087291 */ /* 0x000fe4000f8f28ff */
[----:B------:R-:W-:Y:S02]  /*3f30*/  UIADD3 UR4, UPT, UPT, UR9, 0x13c00, URZ ;  /* 0x00013c0009047890 */ /* 0x000fe4000fffe0ff */
[----:B------:R-:W-:Y:S02]  /*3f40*/  USHF.R.S32.HI UR8, URZ, 0x5, UR8 ;  /* 0x00000005ff087899 */ /* 0x000fe40008011408 */
[----:B------:R-:W-:Y:S02]  /*3f50*/  USHF.R.U32.HI UR4, URZ, 0x4, UR4 ;  /* 0x00000004ff047899 */ /* 0x000fe40008011604 */
[----:B------:R-:W-:Y:S02]  /*3f60*/  UISETP.LT.AND UP0, UPT, UR8, 0x1, UPT ;  /* 0x000000010800788c */ /* 0x000fe4000bf01270 */
[----:B------:R-:W-:-:S02]  /*3f70*/  ULOP3.LUT UR4, UR4, 0x3fff, URZ, 0xc0, !UPT ;  /* 0x00003fff04047892 */ /* 0x000fc4000f8ec0ff */
[----:B------:R-:W-:Y:S02]  /*3f80*/  USEL UR15, UR8, 0x1, !UP0 ;  /* 0x00000001080f7887 */ /* 0x000fe4000c000000 */
[----:B------:R-:W-:Y:S02]  /*3f90*/  ULOP3.LUT UR4, UR4, 0x10000, URZ, 0xfc, !UPT ;  /* 0x0001000004047892 */ /* 0x000fe4000f8efcff */
[----:B------:R-:W-:Y:S01]  /*3fa0*/  UIADD3 UR15, UPT, UPT, -UR15, URZ, URZ ;  /* 0x000000ff0f0f7290 */ /* 0x000fe2000fffe1ff */
[----:B-1----:R-:W-:-:S15]  /*3fb0*/  R2UR UR12, R0 ;  /* 0x00000000000c72ca */ /* 0x002fde00000e0000 */
.L_x_85:
[----:B------:R-:W-:Y:S02]  /*3fc0*/  LEA R0, R10, UR9, 0x3 ;  /* 0x000000090a007c11 */ /* 0x000fe4000f8e18ff */
[----:B------:R-:W-:Y:S02]  /*3fd0*/  SHF.L.U32 R5, R9, 0x1f, RZ ;  /* 0x0000001f09057819 */ /* 0x000fe400000006ff */
[----:B------:R-:W-:Y:S01]  /*3fe0*/  PLOP3.LUT P0, PT, PT, PT, UP3, 0x80, 0x8 ;  /* 0x000000000008781c */ /* 0x000fe20003f0f038 */
[----:B------:R-:W-:Y:S01]  /*3ff0*/  VIADD R3, R0, 0x200 ;  /* 0x0000020000037836 */ /* 0x000fe20000000000 */
[----:B-1----:R-:W1:Y:S02]  /*4000*/  SYNCS.PHASECHK.TRANS64.TRYWAIT P1, [R0+URZ+0x1f0], R5 ;  /* 0x0001f005000075a7 */ /* 0x002e6400080211ff */
[----:B-1--4-:R-:W-:Y:S09]  /*4010*/  @!P1 BRA `(.L_x_79) ;  /* 0x0000005400149947 */ /* 0x012ff20003800000 */
.L_x_190:
[----:B------:R-:W-:Y:S01]  /*4020*/  LEA R4, R10, UR9, 0x4 ;  /* 0x000000090a047c11 */ /* 0x000fe2000f8e20ff */
[----:B------:R-:W-:Y:S01]  /*4030*/  @UP3 ULEA UR5, UR18, UR9, 0x3 ;  /* 0x0000000912053291 */ /* 0x000fe2000f8e18ff */
[----:B------:R-:W-:Y:S01]  /*4040*/  PLOP3.LUT P2, PT, PT, PT, PT, 0x80, 0x8 ;  /* 0x000000000008781c */ /* 0x000fe20003f4f070 */
[----:B------:R-:W-:Y:S01]  /*4050*/  ULEA UR14, UR11, UR9, 0x3 ;  /* 0x000000090b0e7291 */ /* 0x000fe2000f8e18ff */
[----:B------:R-:W-:Y:S02]  /*4060*/  PRMT R3, RZ, 0x654, R3 ;  /* 0x00000654ff037816 */ /* 0x000fe40000000003 */
[----:B-1----:R-:W1:Y:S01]  /*4070*/  LDS.128 R4, [R4+0x280] ;  /* 0x0002800004047984 */ /* 0x002e620000000c00 */
[----:B------:R-:W-:Y:S02]  /*4080*/  @P0 SHF.L.U32 R2, R8, 0x1f, RZ ;  /* 0x0000001f08020819 */ /* 0x000fe400000006ff */
[----:B------:R-:W-:Y:S01]  /*4090*/  SHF.L.U32 R0, R11, 0x1f, RZ ;  /* 0x0000001f0b007819 */ /* 0x000fe200000006ff */
[----:B------:R-:W-:Y:S01]  /*40a0*/  @!PT LDS RZ, [RZ] ;  /* 0x00000000fffff984 */ /* 0x000fe20000000800 */
[----:B------:R-:W-:Y:S01]  /*40b0*/  @!PT LDS RZ, [RZ] ;  /* 0x00000000fffff984 */ /* 0x000fe20000000800 */
[----:B------:R-:W-:Y:S01]  /*40c0*/  @!PT LDS RZ, [RZ] ;  /* 0x00000000fffff984 */ /* 0x000fe20000000800 */
[----:B------:R-:W-:Y:S01]  /*40d0*/  @!PT LDS RZ, [RZ] ;  /* 0x00000000fffff984 */ /* 0x000fe20000000800 */
[----:B------:R2:W-:Y:S06]  /*40e0*/  MEMBAR.ALL.CTA ;  /* 0x0000000000007992 */ /* 0x0005ec0000008000 */
[----:B--2---:R-:W2:Y:S02]  /*40f0*/  FENCE.VIEW.ASYNC.S ;  /* 0x00000000000073c6 */ /* 0x004ea40000000000 */
[----:B--2---:R2:W-:Y:S01]  /*4100*/  SYNCS.ARRIVE.TRANS64.RED.A1T0 RZ, [R3+URZ], RZ ;  /* 0x000000ff03ff79a7 */ /* 0x0045e200081004ff */
[----:B------:R2:W4:Y:S01]  /*4110*/  @P0 SYNCS.PHASECHK.TRANS64.TRYWAIT P2, [UR5], R2 ;  /* 0x00000002ff0005a7 */ /* 0x0005220008041105 */
[----:B-1----:R-:W-:Y:S01]  /*4120*/  LOP3.LUT P1, RZ, R6, 0x1, RZ, 0xc0, !PT ;  /* 0x0000000106ff7812 */ /* 0x002fe2000782c0ff */
[----:B------:R-:W1:Y:S02]  /*4130*/  SYNCS.PHASECHK.TRANS64.TRYWAIT P0, [UR14+0x230], R0 ;  /* 0x00023000ff0075a7 */ /* 0x000e64000800110e */
[----:B-12-4-:R-:W-:Y:S10]  /*4140*/  @!P0 BRA `(.L_x_80) ;  /* 0x0000005000dc8947 */ /* 0x016ff40003800000 */
.L_x_192:
[----:B------:R-:W-:Y:S01]  /*4150*/  IADD3 R10, PT, PT, R10, 0x1, RZ ;  /* 0x000000010a0a7810 */ /* 0x000fe20007ffe0ff */
[----:B------:R-:W-:Y:S06]  /*4160*/  BRA.U !UP3, `(.L_x_81) ;  /* 0x000000010b9c7547 */ /* 0x000fec000b800000 */
[----:B------:R-:W-:Y:S02]  /*4170*/  ULEA.HI UR13, UR11, UR11, URZ, 0x1 ;  /* 0x0000000b0b0d7291 */ /* 0x000fe4000f8f08ff */
[----:B------:R-:W-:Y:S02]  /*4180*/  UPLOP3.LUT UP4, UPT, UPT, UPT, UPT, 0x40, 0x4 ;  /* 0x000000000004789c */ /* 0x000fe40003f8e870 */
[----:B------:R-:W-:Y:S02]  /*4190*/  USHF.R.U32.HI UR5, URZ, 0x1, UR13 ;  /* 0x00000001ff057899 */ /* 0x000fe4000801160d */
[----:B------:R-:W-:Y:S02]  /*41a0*/  ULOP3.LUT UR13, UR13, 0xffe, URZ, 0xc0, !UPT ;  /* 0x00000ffe0d0d7892 */ /* 0x000fe4000f8ec0ff */
[----:B------:R-:W-:Y:S02]  /*41b0*/  UIMAD UR5, UR5, 0xa0, UR12 ;  /* 0x000000a0050578a4 */ /* 0x000fe4000f8e020c */
[----:B------:R-:W-:Y:S01]  /*41c0*/  UIADD3 UR13, UPT, UPT, -UR13, UR11, URZ ;  /* 0x0000000b0d0d7290 */ /* 0x000fe2000fffe1ff */
[----:B------:R-:W-:Y:S01]  /*41d0*/  UMOV UR17, UR15 ;  /* 0x0000000f00117c82 */ /* 0x000fe20008000000 */
[----:B------:R-:W-:-:S02]  /*41e0*/  UMOV UR16, UR8 ;  /* 0x0000000800107c82 */ /* 0x000fc40008000000 */
[----:B------:R-:W-:-:S03]  /*41f0*/  ULEA UR13, UR13, UR5, 0x14 ;  /* 0x000000050d0d7291 */ /* 0x000fc6000f8ea0ff */
[----:B------:R-:W-:-:S09]  /*4200*/  UMOV UR5, UR18 ;  /* 0x0000001200057c82 */ /* 0x000fd20008000000 */
.L_x_84:
[----:B------:R-:W-:Y:S02]  /*4210*/  UIADD3 UR17, UPT, UPT, UR17, 0x1, URZ ;  /* 0x0000000111117890 */ /* 0x000fe4000fffe0ff */
[----:B--2---:R-:W-:Y:S02]  /*4220*/  ULEA UR7, UR5, UR9, 0x3 ;  /* 0x0000000905077291 */ /* 0x004fe4000f8e18ff */
[----:B------:R-:W-:Y:S01]  /*4230*/  UISETP.NE.AND UP0, UPT, UR17, URZ, UPT ;  /* 0x000000ff1100728c */ /* 0x000fe2000bf05270 */
[----:B----4-:R-:W-:Y:S10]  /*4240*/  @P2 BRA `(.L_x_82) ;  /* 0x00000000000c2947 */ /* 0x010ff40003800000 */
[----:B-1----:R-:W-:Y:S04]  /*4250*/  SHF.L.U32 R3, R8, 0x1f, RZ ;  /* 0x0000001f08037819 */ /* 0x002fe800000006ff */
[----:B------:R-:W1:Y:S02]  /*4260*/  SYNCS.PHASECHK.TRANS64.TRYWAIT P0, [UR7], R3 ;  /* 0x00000003ff0075a7 */ /* 0x000e640008001107 */
[----:B-1----:R-:W-:Y:S05]  /*4270*/  @!P0 BRA `(.L_x_83) ;  /* 0x0000005000a88947 */ /* 0x002fea0003800000 */
.L_x_82:
[----:B------:R-:W-:Y:S01]  /*4280*/  UISETP.NE.AND UP1, UPT, UR16, 0x1, UPT ;  /* 0x000000011000788c */ /* 0x000fe2000bf25270 */
[----:B------:R-:W-:Y:S01]  /*4290*/  PLOP3.LUT P2, PT, PT, PT, PT, 0x80, 0x8 ;  /* 0x000000000008781c */ /* 0x000fe20003f4f070 */
[----:B------:R-:W-:Y:S02]  /*42a0*/  UIADD3 UR18, UPT, UPT, UR5, 0x1, URZ ;  /* 0x0000000105127890 */ /* 0x000fe4000fffe0ff */
[----:B------:R-:W-:Y:S02]  /*42b0*/  UIMAD UR6, UR5, 0x140, UR4 ;  /* 0x00000140050678a4 */ /* 0x000fe4000f8e0204 */
[----:B------:R-:W-:Y:S01]  /*42c0*/  UISETP.NE.AND UP2, UPT, UR18, 0x1d, UPT ;  /* 0x0000001d1200788c */ /* 0x000fe2000bf45270 */
[----:B------:R-:W-:Y:S01]  /*42d0*/  PLOP3.LUT P0, PT, PT, PT, UP1, 0x80, 0x8 ;  /* 0x000000000008781c */ /* 0x000fe20003f0f018 */
[----:B------:R-:W-:Y:S02]  /*42e0*/  UIADD3 UR16, UPT, UPT, UR16, -0x1, URZ ;  /* 0xffffffff10107890 */ /* 0x000fe4000fffe0ff */
[----:B------:R-:W-:Y:S02]  /*42f0*/  USEL UR22, URZ, 0x1, UP2 ;  /* 0x00000001ff167887 */ /* 0x000fe40009000000 */
[----:B------:R-:W-:Y:S01]  /*4300*/  USEL UR18, UR18, URZ, UP2 ;  /* 0x000000ff12127287 */ /* 0x000fe20009000000 */
[----:B------:R-:W-:Y:S03]  /*4310*/  UMOV UR23, 0xc0004010 ;  /* 0xc000401000177882 */ /* 0x000fe60000000000 */
[----:B------:R-:W-:Y:S01]  /*4320*/  @UP1 ULEA UR19, UR18, UR9, 0x3 ;  /* 0x0000000912131291 */ /* 0x000fe2000f8e18ff */
[----:B------:R-:W-:Y:S01]  /*4330*/  LOP3.LUT R8, R8, UR22, RZ, 0x3c, !PT ;  /* 0x0000001608087c12 */ /* 0x000fe2000f8e3cff */
[----:B------:R-:W-:Y:S03]  /*4340*/  ULEA UR22, UR5, UR10, 0x7 ;  /* 0x0000000a05167291 */ /* 0x000fe6000f8e38ff */
[----:B-1----:R-:W-:Y:S01]  /*4350*/  @P0 SHF.L.U32 R0, R8, 0x1f, RZ ;  /* 0x0000001f08000819 */ /* 0x002fe200000006ff */
[----:B------:R-:W-:Y:S03]  /*4360*/  UMOV UR5, UR18 ;  /* 0x0000001200057c82 */ /* 0x000fe60008000000 */
[----:B------:R2:W4:Y:S01]  /*4370*/  @P0 SYNCS.PHASECHK.TRANS64.TRYWAIT P2, [UR19], R0 ;  /* 0x00000000ff0005a7 */ /* 0x0005220008041113 */
[----:B------:R-:W-:Y:S03]  /*4380*/  UIADD3 UR19, UPT, UPT, UR7, 0xe8, URZ ;  /* 0x000000e807137890 */ /* 0x000fe6000fffe0ff */
[----:B------:R-:W-:Y:S02]  /*4390*/  UMOV UR7, 0xc0004010 ;  /* 0xc000401000077882 */ /* 0x000fe40000000000 */
[----:B------:R2:W-:Y:S01]  /*43a0*/  UTCQMMA gdesc[UR22], gdesc[UR6], tmem[UR13], tmem[UR20], idesc[UR21], UP4 ;  /* 0x00ff1406160075ea */ /* 0x0005e2000a00030d */
[----:B------:R-:W-:Y:S03]  /*43b0*/  UPLOP3.LUT UP4, UPT, UPT, UPT, UPT, 0x80, 0x8 ;  /* 0x000000000008789c */ /* 0x000fe60003f8f070 */
[----:B------:R2:W-:Y:S01]  /*43c0*/  UTCBAR [UR19], URZ ;  /* 0x000000ff130073e9 */ /* 0x0005e200080000ff */
[----:B------:R-:W-:Y:S07]  /*43d0*/  BRA.U UP0, `(.L_x_84) ;  /* 0xfffffffd008c7547 */ /* 0x000fee000b83ffff */
.L_x_81:
[----:B------:R-:W-:Y:S01]  /*43e0*/  UIADD3 UR11, UPT, UPT, UR11, 0x1, URZ ;  /* 0x000000010b0b7890 */ /* 0x000fe2000fffe0ff */
[C---:B------:R-:W-:Y:S01]  /*43f0*/  ISETP.NE.AND P0, PT, R10.reuse, 0x2, PT ;  /* 0x000000020a00780c */ /* 0x040fe20003f05270 */
[----:B------:R-:W-:Y:S02]  /*4400*/  UIADD3 UR14, UPT, UPT, UR14, 0x210, URZ ;  /* 0x000002100e0e7890 */ /* 0x000fe4000fffe0ff */
[----:B------:R-:W-:Y:S01]  /*4410*/  UISETP.NE.AND UP0, UPT, UR11, 0x4, UPT ;  /* 0x000000040b00788c */ /* 0x000fe2000bf05270 */
[----:B-12---:R-:W-:Y:S02]  /*4420*/  SEL R0, RZ, 0x1, P0 ;  /* 0x00000001ff007807 */ /* 0x006fe40000000000 */
[----:B------:R-:W-:Y:S01]  /*4430*/  SEL R10, R10, RZ, P0 ;  /* 0x000000ff0a0a7207 */ /* 0x000fe20000000000 */
[----:B------:R-:W-:Y:S01]  /*4440*/  USEL UR5, URZ, 0x1, UP0 ;  /* 0x00000001ff057887 */ /* 0x000fe20008000000 */
[----:B------:R-:W-:Y:S01]  /*4450*/  LOP3.LUT R9, R9, R0, RZ, 0x3c, !PT ;  /* 0x0000000009097212 */ /* 0x000fe200078e3cff */
[----:B------:R-:W-:Y:S01]  /*4460*/  USEL UR11, UR11, URZ, UP0 ;  /* 0x000000ff0b0b7287 */ /* 0x000fe20008000000 */
[----:B------:R1:W-:Y:S03]  /*4470*/  UTCBAR [UR14], URZ ;  /* 0x000000ff0e0073e9 */ /* 0x0003e600080000ff */
[----:B------:R-:W-:Y:S01]  /*4480*/  LOP3.LUT R11, R11, UR5, RZ, 0x3c, !PT ;  /* 0x000000050b0b7c12 */ /* 0x000fe2000f8e3cff */
[----:B------:R-:W-:Y:S07]  /*4490*/  @P1 BRA `(.L_x_85) ;  /* 0xfffffff800c81947 */ /* 0x000fee000383ffff */
[----:B------:R-:W2:Y:S01]  /*44a0*/  S2UR UR4, SR_CgaCtaId ;  /* 0x00000000000479c3 */ /* 0x000ea20000008800 */
[----:B------:R-:W-:Y:S01]  /*44b0*/  ELECT P0, URZ, PT ;  /* 0x0000000000ff782f */ /* 0x000fe20003800000 */
[----:B------:R-:W-:Y:S01]  /*44c0*/  IMAD.MOV.U32 R0, RZ, RZ, 0x1 ;  /* 0x00000001ff007424 */ /* 0x000fe200078e00ff */
[----:B------:R-:W-:Y:S01]  /*44d0*/  UIADD3 UR9, UPT, UPT, UR9, 0x230, URZ ;  /* 0x0000023009097890 */ /* 0x000fe2000fffe0ff */
[----:B------:R-:W-:Y:S01]  /*44e0*/  SHF.L.U32 R3, R11, 0x1f, RZ ;  /* 0x0000001f0b037819 */ /* 0x000fe200000006ff */
[----:B------:R-:W-:-:S03]  /*44f0*/  UMOV UR5, 0x40 ;  /* 0x0000004000057882 */ /* 0x000fc60000000000 */
[----:B------:R-:W-:Y:S01]  /*4500*/  UVIRTCOUNT.DEALLOC.SMPOOL 0x80 ;  /* 0x000000800000784c */ /* 0x000fe20000000000 */
[----:B--2---:R-:W-:Y:S02]  /*4510*/  ULEA UR4, UR4, UR5, 0x18 ;  /* 0x0000000504047291 */ /* 0x004fe4000f8ec0ff */
[----:B------:R-:W-:-:S07]  /*4520*/  ULEA UR5, UR11, UR9, 0x3 ;  /* 0x000000090b057291 */ /* 0x000fce000f8e18ff */
[----:B------:R2:W-:Y:S02]  /*4530*/  @P0 STS.U8 [UR4+0x1c], R0 ;  /* 0x00001c00ff000988 */ /* 0x0005e40008000004 */
[----:B------:R-:W3:Y:S02]  /*4540*/  SYNCS.PHASECHK.TRANS64.TRYWAIT P0, [UR5], R3 ;  /* 0x00000003ff0075a7 */ /* 0x000ee40008001105 */
[----:B--23--:R-:W-:Y:S05]  /*4550*/  @!P0 BRA `(.L_x_86) ;  /* 0x0000005000088947 */ /* 0x00cfea0003800000 */
.L_x_195:
[----:B------:R-:W-:-:S04]  /*4560*/  UIADD3 UR6, UPT, UPT, UR11, 0x1, URZ ;  /* 0x000000010b067890 */ /* 0x000fc8000fffe0ff */
[----:B------:R-:W-:-:S04]  /*4570*/  UISETP.NE.AND UP0, UPT, UR6, 0x4, UPT ;  /* 0x000000040600788c */ /* 0x000fc8000bf05270 */
[----:B------:R-:W-:Y:S02]  /*4580*/  USEL UR7, URZ, 0x1, UP0 ;  /* 0x00000001ff077887 */ /* 0x000fe40008000000 */
[----:B------:R-:W-:-:S04]  /*4590*/  USEL UR6, UR6, URZ, UP0 ;  /* 0x000000ff06067287 */ /* 0x000fc80008000000 */
[----:B------:R-:W-:Y:S01]  /*45a0*/  ULEA UR5, UR6, UR9, 0x3 ;  /* 0x0000000906057291 */ /* 0x000fe2000f8e18ff */
[----:B------:R-:W-:-:S04]  /*45b0*/  LOP3.LUT R2, R11, UR7, RZ, 0x3c, !PT ;  /* 0x000000070b027c12 */ /* 0x000fc8000f8e3cff */
[----:B--2---:R-:W-:-:S04]  /*45c0*/  SHF.L.U32 R3, R2, 0x1f, RZ ;  /* 0x0000001f02037819 */ /* 0x004fc800000006ff */
[----:B------:R-:W2:Y:S02]  /*45d0*/  SYNCS.PHASECHK.TRANS64.TRYWAIT P0, [UR5], R3 ;  /* 0x00000003ff0075a7 */ /* 0x000ea40008001105 */
[----:B--2---:R-:W-:Y:S05]  /*45e0*/  @!P0 BRA `(.L_x_87) ;  /* 0x0000004c00fc8947 */ /* 0x004fea0003800000 */
.L_x_197:
        /* <DEDUP_REMOVED lines=9> */
.L_x_199:
[----:B------:R-:W-:-:S04]  /*4680*/  UIADD3 UR6, UPT, UPT, UR6, 0x1, URZ ;  /* 0x0000000106067890 */ /* 0x000fc8000fffe0ff */
[----:B------:R-:W-:-:S04]  /*4690*/  UISETP.NE.AND UP0, UPT, UR6, 0x4, UPT ;  /* 0x000000040600788c */ /* 0x000fc8000bf05270 */
[----:B------:R-:W-:Y:S02]  /*46a0*/  USEL UR5, URZ, 0x1, UP0 ;  /* 0x00000001ff057887 */ /* 0x000fe40008000000 */
[----:B------:R-:W-:-:S04]  /*46b0*/  USEL UR6, UR6, URZ, UP0 ;  /* 0x000000ff06067287 */ /* 0x000fc80008000000 */
[----:B------:R-:W-:Y:S01]  /*46c0*/  ULEA UR6, UR6, UR9, 0x3 ;  /* 0x0000000906067291 */ /* 0x000fe2000f8e18ff */
[----:B--2---:R-:W-:-:S04]  /*46d0*/  LOP3.LUT R3, R2, UR5, RZ, 0x3c, !PT ;  /* 0x0000000502037c12 */ /* 0x004fc8000f8e3cff */
[----:B------:R-:W-:-:S04]  /*46e0*/  SHF.L.U32 R3, R3, 0x1f, RZ ;  /* 0x0000001f03037819 */ /* 0x000fc800000006ff */
[----:B------:R-:W2:Y:S02]  /*46f0*/  SYNCS.PHASECHK.TRANS64.TRYWAIT P0, [UR6], R3 ;  /* 0x00000003ff0075a7 */ /* 0x000ea40008001106 */
[----:B--2---:R-:W-:Y:S05]  /*4700*/  @!P0 BRA `(.L_x_89) ;  /* 0x0000004c00e48947 */ /* 0x004fea0003800000 */
.L_x_201:
[----:B------:R-:W-:Y:S01]  /*4710*/  NOP ;  /* 0x0000000000007918 */ /* 0x000fe20000000000 */
[----:B--2---:R-:W2:Y:S01]  /*4720*/  LDS R0, [UR4+0x14] ;  /* 0x00001404ff007984 */ /* 0x004ea20008000800 */
[----:B------:R-:W-:Y:S01]  /*4730*/  ULOP3.LUT UR6, UR12, 0xffff, URZ, 0xc0, !UPT ;  /* 0x0000ffff0c067892 */ /* 0x000fe2000f8ec0ff */
[----:B------:R-:W-:Y:S01]  /*4740*/  UMOV UR8, 0xffff ;  /* 0x0000ffff00087882 */ /* 0x000fe20000000000 */
[----:B------:R-:W-:Y:S02]  /*4750*/  UMOV UR5, 0x1 ;  /* 0x0000000100057882 */ /* 0x000fe40000000000 */
[----:B------:R-:W-:-:S04]  /*4760*/  USHF.R.U32.HI UR6, URZ, 0x5, UR6 ;  /* 0x00000005ff067899 */ /* 0x000fc80008011606 */
[----:B------:R-:W-:Y:S02]  /*4770*/  USHF.L.U32 UR8, UR8, UR6, URZ ;  /* 0x0000000608087299 */ /* 0x000fe400080006ff */
[----:B------:R-:W-:-:S04]  /*4780*/  USHF.L.U32 UR5, UR5, UR6, URZ ;  /* 0x0000000605057299 */ /* 0x000fc800080006ff */
[----:B--2---:R-:W-:-:S04]  /*4790*/  LOP3.LUT R0, R0, UR8, RZ, 0xc0, !PT ;  /* 0x0000000800007c12 */ /* 0x004fc8000f8ec0ff */
[----:B------:R-:W-:-:S13]  /*47a0*/  ISETP.NE.AND P0, PT, R0, UR8, PT ;  /* 0x0000000800007c0c */ /* 0x000fda000bf05270 */
[----:B------:R-:W-:Y:S05]  /*47b0*/  @P0 BRA `(.L_x_90) ;  /* 0x0000000000580947 */ /* 0x000fea0003800000 */
[----:B------:R-:W2:Y:S02]  /*47c0*/  LDS R0, [UR4+0x18] ;  /* 0x00001804ff007984 */ /* 0x000ea40008000800 */
[----:B--2---:R-:W-:-:S04]  /*47d0*/  LOP3.LUT R0, R0, UR5, RZ, 0xc0, !PT ;  /* 0x0000000500007c12 */ /* 0x004fc8000f8ec0ff */
[----:B------:R-:W-:-:S13]  /*47e0*/  ISETP.NE.AND P0, PT, R0, UR5, PT ;  /* 0x0000000500007c0c */ /* 0x000fda000bf05270 */
[----:B------:R-:W-:Y:S05]  /*47f0*/  @P0 BRA `(.L_x_91) ;  /* 0x00000000003c0947 */ /* 0x000fea0003800000 */
[----:B------:R-:W2:Y:S01]  /*4800*/  S2R R2, SR_LANEID ;  /* 0x0000000000027919 */ /* 0x000ea20000000000 */
[----:B------:R-:W-:Y:S01]  /*4810*/  ULOP3.LUT UR8, URZ, UR8, URZ, 0x33, !UPT ;  /* 0x00000008ff087292 */ /* 0x000fe2000f8e33ff */
[----:B------:R-:W-:Y:S01]  /*4820*/  LOP3.LUT R4, RZ, UR5, RZ, 0x33, !PT ;  /* 0x00000005ff047c12 */ /* 0x000fe2000f8e33ff */
[----:B------:R-:W-:Y:S02]  /*4830*/  VOTEU.ANY UR7, UPT, PT ;  /* 0x0000000000077886 */ /* 0x000fe400038e0100 */
[----:B------:R-:W-:Y:S01]  /*4840*/  UFLO.U32 UR7, UR7 ;  /* 0x00000007000772bd */ /* 0x000fe200080e0000 */
[----:B------:R-:W3:Y:S01]  /*4850*/  REDUX UR5, R4 ;  /* 0x00000000040573c4 */ /* 0x000ee20000000000 */
[----:B------:R-:W-:-:S06]  /*4860*/  IMAD.U32 R0, RZ, RZ, UR8 ;  /* 0x00000008ff007e24 */ /* 0x000fcc000f8e00ff */
[----:B------:R1:W-:Y:S01]  /*4870*/  UTCATOMSWS.AND URZ, UR8 ;  /* 0x0000000800ff79e3 */ /* 0x0003e20008000000 */
[----:B------:R-:W4:Y:S01]  /*4880*/  REDUX UR6, R0 ;  /* 0x00000000000673c4 */ /* 0x000f220000000000 */
[----:B--2---:R-:W-:Y:S01]  /*4890*/  ISETP.EQ.U32.AND P0, PT, R2, UR7, PT ;  /* 0x0000000702007c0c */ /* 0x004fe2000bf02070 */
[----:B---3--:R-:W-:Y:S01]  /*48a0*/  IMAD.U32 R2, RZ, RZ, UR5 ;  /* 0x00000005ff027e24 */ /* 0x008fe2000f8e00ff */
[----:B----4-:R-:W-:-:S11]  /*48b0*/  MOV R3, UR6 ;  /* 0x0000000600037c02 */ /* 0x010fd60008000f00 */
[----:B------:R1:W-:Y:S04]  /*48c0*/  @P0 ATOMS.AND RZ, [UR4+0x14], R3 ;  /* 0x00001403ffff098c */ /* 0x0003e8000a800004 */
[----:B------:R1:W-:Y:S01]  /*48d0*/  @P0 ATOMS.AND RZ, [UR4+0x18], R2 ;  /* 0x00001802ffff098c */ /* 0x0003e2000a800004 */
[----:B------:R-:W-:Y:S05]  /*48e0*/  BRA `(.L_x_92) ;  /* 0x0000000000147947 */ /* 0x000fea0003800000 */
.L_x_91:
[----:B------:R-:W-:Y:S02]  /*48f0*/  MOV R2, 0x4910 ;  /* 0x0000491000027802 */ /* 0x000fe40000000f00 */
[----:B-1--45:R-:W-:Y:S05]  /*4900*/  CALL.REL.NOINC `($__internal_0_$__cuda_sm10x_tcgen05_guardrail_trap_col_being_dealloced_not_returned_by_alloc) ;  /* 0x0000005000007944 */ /* 0x032fea0003c00000 */
[----:B------:R-:W-:Y:S05]  /*4910*/  BRA `(.L_x_92) ;  /* 0x0000000000087947 */ /* 0x000fea0003800000 */
.L_x_90:
[----:B------:R-:W-:Y:S02]  /*4920*/  MOV R2, 0x4940 ;  /* 0x0000494000027802 */ /* 0x000fe40000000f00 */
[----:B-1--45:R-:W-:Y:S05]  /*4930*/  CALL.REL.NOINC `($__internal_2_$__cuda_sm10x_tcgen05_guardrail_trap_unallocated_columns_being_dealloced) ;  /* 0x00000050000c7944 */ /* 0x032fea0003c00000 */
.L_x_92:
[----:B------:R-:W-:Y:S01]  /*4940*/  NOP ;  /* 0x0000000000007918 */ /* 0x000fe20000000000 */
[----:B-1----:R-:W-:Y:S05]  /*4950*/  EXIT ;  /* 0x000000000000794d */ /* 0x002fea0003800000 */
.L_x_74:
[----:B------:R-:W-:-:S09]  /*4960*/  UISETP.NE.OR UP2, UPT, UR8, 0x3, !UP2 ;  /* 0x000000030800788c */ /* 0x000fd2000d745670 */
[----:B------:R-:W-:Y:S05]  /*4970*/  BRA.U UP2, `(.L_x_93) ;  /* 0x0000000d02347547 */ /* 0x000fea000b800000 */
[----:B------:R-:W1:Y:S01]  /*4980*/  LDC R0, c[0x0][0xb30] ;  /* 0x0002cc00ff007b82 */ /* 0x000e620000000800 */
[----:B------:R-:W2:Y:S01]  /*4990*/  LDCU.64 UR8, c[0x0][0x888] ;  /* 0x00011100ff0877ac */ /* 0x000ea20008000a00 */
[----:B------:R-:W-:Y:S01]  /*49a0*/  IMAD.MOV.U32 R30, RZ, RZ, 0x1 ;  /* 0x00000001ff1e7424 */ /* 0x000fe200078e00ff */
[----:B------:R-:W-:Y:S01]  /*49b0*/  CS2R R28, SRZ ;  /* 0x00000000001c7805 */ /* 0x000fe2000001ff00 */
[----:B------:R-:W-:Y:S01]  /*49c0*/  IMAD.MOV.U32 R25, RZ, RZ, 0x2800 ;  /* 0x00002800ff197424 */ /* 0x000fe200078e00ff */
[----:B------:R-:W4:Y:S03]  /*49d0*/  LDCU.64 UR4, c[0x0][0x890] ;  /* 0x00011200ff0477ac */ /* 0x000f260008000a00 */
[----:B------:R-:W3:Y:S01]  /*49e0*/  LDC R19, c[0x0][0x370] ;  /* 0x0000dc00ff137b82 */ /* 0x000ee20000000800 */
[----:B------:R-:W-:Y:S01]  /*49f0*/  UMOV UR7, 0x400 ;  /* 0x0000040000077882 */ /* 0x000fe20000000000 */
[----:B------:R-:W-:-:S02]  /*4a00*/  UPLOP3.LUT UP1, UPT, UPT, UPT, UPT, 0x40, 0x4 ;  /* 0x000000000004789c */ /* 0x000fc40003f2e870 */
[----:B------:R-:W-:-:S04]  /*4a10*/  ULEA UR7, UR37, UR7, 0x18 ;  /* 0x0000000725077291 */ /* 0x000fc8000f8ec0ff */
[----:B------:R-:W3:Y:S01]  /*4a20*/  LDC R2, c[0x0][0xb0c] ;  /* 0x0002c300ff027b82 */ /* 0x000ee20000000800 */
[----:B--2---:R-:W-:Y:S02]  /*4a30*/  UISETP.NE.U32.AND UP5, UPT, UR8, URZ, UPT ;  /* 0x000000ff0800728c */ /* 0x004fe4000bfa5070 */
[----:B------:R-:W-:Y:S02]  /*4a40*/  UIADD3 UR8, UPT, UPT, UR7, 0x1d0, URZ ;  /* 0x000001d007087890 */ /* 0x000fe4000fffe0ff */
[----:B----4-:R-:W-:-:S03]  /*4a50*/  UISETP.NE.U32.AND UP6, UPT, UR4, URZ, UPT ;  /* 0x000000ff0400728c */ /* 0x010fc6000bfc5070 */
[----:B------:R-:W2:Y:S01]  /*4a60*/  LDC R18, c[0x0][0xb20] ;  /* 0x0002c800ff127b82 */ /* 0x000ea20000000800 */
[----:B-1----:R-:W-:Y:S01]  /*4a70*/  ISETP.NE.AND P1, PT, R0, 0x1, PT ;  /* 0x000000010000780c */ /* 0x002fe20003f25270 */
[----:B------:R-:W-:Y:S02]  /*4a80*/  UISETP.NE.AND.EX UP5, UPT, UR9, URZ, UPT, UP5 ;  /* 0x000000ff0900728c */ /* 0x000fe4000bfa5350 */
[----:B------:R-:W-:Y:S02]  /*4a90*/  UPRMT UR37, UR37, 0x654, UR8 ;  /* 0x0000065425257896 */ /* 0x000fe40008000008 */
[----:B------:R-:W-:Y:S02]  /*4aa0*/  UISETP.NE.AND.EX UP6, UPT, UR5, URZ, UPT, UP6 ;  /* 0x000000ff0500728c */ /* 0x000fe4000bfc5360 */
[----:B------:R-:W1:Y:S08]  /*4ab0*/  LDC.64 R32, c[0x0][0x348] ;  /* 0x0000d200ff207b82 */ /* 0x000e700000000a00 */
[----:B------:R-:W4:Y:S08]  /*4ac0*/  LDC.64 R16, c[0x0][0xb10] ;  /* 0x0002c400ff107b82 */ /* 0x000f300000000a00 */
[----:B------:R-:W1:Y:S08]  /*4ad0*/  LDC.64 R6, c[0x0][0xb18] ;  /* 0x0002c600ff067b82 */ /* 0x000e700000000a00 */
[----:B------:R-:W1:Y:S08]  /*4ae0*/  LDC.64 R4, c[0x0][0xb28] ;  /* 0x0002ca00ff047b82 */ /* 0x000e700000000a00 */
[----:B--23--:R-:W1:Y:S02]  /*4af0*/  LDC R24, c[0x0][0x374] ;  /* 0x0000dd00ff187b82 */ /* 0x00ce640000000800 */
.L_x_101:
[C---:B------:R-:W-:Y:S02]  /*4b00*/  LEA R0, R29.reuse, UR7, 0x3 ;  /* 0x000000071d007c11 */ /* 0x040fe4000f8e18ff */
[----:B------:R-:W-:Y:S02]  /*4b10*/  SHF.L.U32 R3, R28, 0x1f, RZ ;  /* 0x0000001f1c037819 */ /* 0x000fe400000006ff */
[----:B------:R-:W-:Y:S02]  /*4b20*/  LEA R20, R29, UR7, 0x4 ;  /* 0x000000071d147c11 */ /* 0x000fe4000f8e20ff */
[----:B--2---:R-:W2:Y:S02]  /*4b30*/  SYNCS.PHASECHK.TRANS64.TRYWAIT P0, [R0+URZ+0x1f0], R3 ;  /* 0x0001f003000075a7 */ /* 0x004ea400080011ff */
[----:B--2---:R-:W-:Y:S05]  /*4b40*/  @!P0 BRA `(.L_x_94) ;  /* 0x0000004800ec8947 */ /* 0x004fea0003800000 */
.L_x_202:
[----:B------:R-:W-:Y:S01]  /*4b50*/  ISETP.GE.AND P0, PT, R92, 0x1, PT ;  /* 0x000000015c00780c */ /* 0x000fe20003f06270 */
[----:B------:R-:W3:Y:S01]  /*4b60*/  LDS.128 R20, [R20+0x280] ;  /* 0x0002800014147984 */ /* 0x000ee20000000c00 */
[----:B------:R-:W-:Y:S01]  /*4b70*/  ISETP.NE.U32.AND P4, PT, RZ, UR4, PT ;  /* 0x00000004ff007c0c */ /* 0x000fe2000bf85070 */
[----:B--2---:R-:W-:Y:S01]  /*4b80*/  VIADD R0, R0, 0x200 ;  /* 0x0000020000007836 */ /* 0x004fe20000000000 */
[----:B------:R-:W-:Y:S02]  /*4b90*/  SHF.L.U32 R26, R30, 0x1f, RZ ;  /* 0x0000001f1e1a7819 */ /* 0x000fe400000006ff */
[----:B------:R-:W-:Y:S02]  /*4ba0*/  ISETP.NE.AND.EX P4, PT, RZ, UR5, PT, P4 ;  /* 0x00000005ff007c0c */ /* 0x000fe4000bf85340 */
[----:B------:R-:W-:Y:S01]  /*4bb0*/  PRMT R0, RZ, 0x654, R0 ;  /* 0x00000654ff007816 */ /* 0x000fe20000000000 */
[----:B------:R-:W-:Y:S01]  /*4bc0*/  @!PT LDS RZ, [RZ] ;  /* 0x00000000fffff984 */ /* 0x000fe20000000800 */
[----:B------:R-:W-:Y:S01]  /*4bd0*/  @!PT LDS RZ, [RZ] ;  /* 0x00000000fffff984 */ /* 0x000fe20000000800 */
[----:B------:R-:W-:Y:S01]  /*4be0*/  @!PT LDS RZ, [RZ] ;  /* 0x00000000fffff984 */ /* 0x000fe20000000800 */
[----:B------:R-:W-:Y:S01]  /*4bf0*/  @!PT LDS RZ, [RZ] ;  /* 0x00000000fffff984 */ /* 0x000fe20000000800 */
[----:B------:R2:W-:Y:S06]  /*4c00*/  MEMBAR.ALL.CTA ;  /* 0x0000000000007992 */ /* 0x0005ec0000008000 */
[----:B--2---:R-:W2:Y:S02]  /*4c10*/  FENCE.VIEW.ASYNC.S ;  /* 0x00000000000073c6 */ /* 0x004ea40000000000 */
[----:B--2---:R2:W-:Y:S01]  /*4c20*/  SYNCS.ARRIVE.TRANS64.RED.A1T0 RZ, [R0+URZ], RZ ;  /* 0x000000ff00ff79a7 */ /* 0x0045e200081004ff */
[----:B---3--:R-:W-:Y:S11]  /*4c30*/  LOP3.LUT P3, RZ, R22, 0x1, RZ, 0xc0, !PT ;  /* 0x0000000116ff7812 */ /* 0x008ff6000786c0ff */
[----:B------:R-:W-:Y:S02]  /*4c40*/  @!UPT UIADD3 URZ, UPT, UPT, URZ, URZ, URZ ;  /* 0x000000fffffff290 */ /* 0x000fe4000fffe0ff */
[----:B------:R-:W-:Y:S02]  /*4c50*/  @P3 MOV R13, R20 ;  /* 0x00000014000d3202 */ /* 0x000fe40000000f00 */
[----:B------:R-:W-:Y:S01]  /*4c60*/  @P3 LOP3.LUT R8, R21, 0xffff, RZ, 0xc0, !PT ;  /* 0x0000ffff15083812 */ /* 0x000fe200078ec0ff */
[----:B--2---:R-:W-:Y:S06]  /*4c70*/  @!P0 BRA `(.L_x_95) ;  /* 0x0000000000a48947 */ /* 0x004fec0003800000 */
[----:B-1----:R-:W-:Y:S01]  /*4c80*/  IMAD.HI.U32 R31, R24, R7, RZ ;  /* 0x00000007181f7227 */ /* 0x002fe200078e00ff */
[----:B------:R-:W-:Y:S02]  /*4c90*/  ISETP.NE.AND P0, PT, R6, 0x1, PT ;  /* 0x000000010600780c */ /* 0x000fe40003f05270 */
[----:B------:R-:W-:Y:S01]  /*4ca0*/  ISETP.NE.AND P2, PT, R92, 0x1, PT ;  /* 0x000000015c00780c */ /* 0x000fe20003f45270 */
[----:B----4-:R-:W-:Y:S01]  /*4cb0*/  IMAD.HI.U32 R34, R19, R16, RZ ;  /* 0x0000001013227227 */ /* 0x010fe200078e00ff */
[----:B------:R-:W-:Y:S02]  /*4cc0*/  SHF.R.U32.HI R31, RZ, R18, R31 ;  /* 0x00000012ff1f7219 */ /* 0x000fe4000001161f */
[----:B------:R-:W-:Y:S01]  /*4cd0*/  ISETP.NE.AND P5, PT, R2, 0x1, PT ;  /* 0x000000010200780c */ /* 0x000fe20003fa5270 */
[----:B------:R-:W-:Y:S01]  /*4ce0*/  IMAD.HI.U32 R36, R13, R16, RZ ;  /* 0x000000100d247227 */ /* 0x000fe200078e00ff */
[----:B------:R-:W-:Y:S02]  /*4cf0*/  SHF.R.U32.HI R34, RZ, R17, R34 ;  /* 0x00000011ff227219 */ /* 0x000fe40000011622 */
[----:B------:R-:W-:Y:S01]  /*4d00*/  SEL R3, R24, R31, !P0 ;  /* 0x0000001f18037207 */ /* 0x000fe20004000000 */
[C---:B------:R-:W-:Y:S01]  /*4d10*/  IMAD.HI.U32 R31, R8.reuse, R7, RZ ;  /* 0x00000007081f7227 */ /* 0x040fe200078e00ff */
[----:B------:R-:W-:Y:S02]  /*4d20*/  SEL R11, R19, R34, !P5 ;  /* 0x00000022130b7207 */ /* 0x000fe40006800000 */
[----:B------:R-:W-:Y:S01]  /*4d30*/  SHF.R.U32.HI R36, RZ, R17, R36 ;  /* 0x00000011ff247219 */ /* 0x000fe20000011624 */
[----:B------:R-:W-:Y:S01]  /*4d40*/  IMAD.HI.U32 R38, R3, R4, RZ ;  /* 0x0000000403267227 */ /* 0x000fe200078e00ff */
[----:B------:R-:W-:Y:S03]  /*4d50*/  SHF.R.U32.HI R31, RZ, R18, R31 ;  /* 0x00000012ff1f7219 */ /* 0x000fe6000001161f */
[----:B------:R-:W-:Y:S01]  /*4d60*/  IMAD.HI.U32 R34, R11, R4, RZ ;  /* 0x000000040b227227 */ /* 0x000fe200078e00ff */
[----:B------:R-:W-:Y:S02]  /*4d70*/  @P2 SHF.R.U32.HI R3, RZ, R5, R38 ;  /* 0x00000005ff032219 */ /* 0x000fe40000011626 */
[----:B------:R-:W-:Y:S02]  /*4d80*/  SEL R9, R8, R31, !P0 ;  /* 0x0000001f08097207 */ /* 0x000fe40004000000 */
[----:B------:R-:W-:Y:S01]  /*4d90*/  @P2 SHF.R.U32.HI R11, RZ, R5, R34 ;  /* 0x00000005ff0b2219 */ /* 0x000fe20000011622 */
[C---:B------:R-:W-:Y:S01]  /*4da0*/  IMAD R10, R92.reuse, R3, RZ ;  /* 0x000000035c0a7224 */ /* 0x040fe200078e02ff */
[----:B------:R-:W-:Y:S01]  /*4db0*/  SEL R3, R13, R36, !P5 ;  /* 0x000000240d037207 */ /* 0x000fe20006800000 */
[C---:B------:R-:W-:Y:S03]  /*4dc0*/  IMAD.HI.U32 R14, R9.reuse, R4, RZ ;  /* 0x00000004090e7227 */ /* 0x040fe600078e00ff */
[----:B------:R-:W-:Y:S01]  /*4dd0*/  ISETP.GE.AND P0, PT, R9, R10, PT ;  /* 0x0000000a0900720c */ /* 0x000fe20003f06270 */
[C---:B------:R-:W-:Y:S01]  /*4de0*/  IMAD R12, R92.reuse, R11, RZ ;  /* 0x0000000b5c0c7224 */ /* 0x040fe200078e02ff */
[-C--:B------:R-:W-:Y:S04]  /*4df0*/  SHF.R.U32.HI R14, RZ, R5.reuse, R14 ;  /* 0x00000005ff0e7219 */ /* 0x080fe8000001160e */
[----:B------:R-:W-:Y:S02]  /*4e00*/  ISETP.GE.OR P0, PT, R3, R12, P0 ;  /* 0x0000000c0300720c */ /* 0x000fe40000706670 */
[----:B------:R-:W-:Y:S05]  /*4e10*/  SEL R15, R9, R14, !P2 ;  /* 0x0000000e090f7207 */ /* 0x000fea0005000000 */
[----:B------:R-:W-:Y:S04]  /*4e20*/  IMAD.MOV R14, RZ, RZ, -R15 ;  /* 0x000000ffff0e7224 */ /* 0x000fe800078e0a0f */
[----:B------:R-:W-:Y:S02]  /*4e30*/  IMAD R14, R92, R14, R9 ;  /* 0x0000000e5c0e7224 */ /* 0x000fe400078e0209 */
[C---:B------:R-:W-:Y:S05]  /*4e40*/  @!P0 IMAD.HI.U32 R10, R3.reuse, R4, RZ ;  /* 0x00000004030a8227 */ /* 0x040fea00078e00ff */
[----:B------:R-:W-:Y:S04]  /*4e50*/  @!P0 SHF.R.U32.HI R10, RZ, R5, R10 ;  /* 0x00000005ff0a8219 */ /* 0x000fe8000001160a */
[----:B------:R-:W-:Y:S01]  /*4e60*/  @!P0 SEL R0, R3, R10, !P2 ;  /* 0x0000000a03008207 */ /* 0x000fe20005000000 */
[----:B------:R-:W-:Y:S03]  /*4e70*/  IMAD.MOV R10, RZ, RZ, -R3 ;  /* 0x000000ffff0a7224 */ /* 0x000fe600078e0a03 */
[----:B------:R-:W-:Y:S01]  /*4e80*/  @!P0 IADD3 R15, PT, PT, R15, -R0, RZ ;  /* 0x800000000f0f8210 */ /* 0x000fe20007ffe0ff */
[----:B------:R-:W-:Y:S01]  /*4e90*/  @!P0 IMAD R0, R11, R14, R0 ;  /* 0x0000000e0b008224 */ /* 0x000fe200078e0200 */
[----:B------:R-:W-:Y:S01]  /*4ea0*/  IADD3 R11, PT, PT, -R9, RZ, RZ ;  /* 0x000000ff090b7210 */ /* 0x000fe20007ffe1ff */
[----:B------:R-:W-:Y:S02]  /*4eb0*/  IMAD R13, R2, R10, R13 ;  /* 0x0000000a020d7224 */ /* 0x000fe400078e020d */
[----:B------:R-:W-:Y:S02]  /*4ec0*/  @!P0 IMAD R9, R15, R92, R3 ;  /* 0x0000005c0f098224 */ /* 0x000fe400078e0203 */
[----:B------:R-:W-:Y:S02]  /*4ed0*/  @!P0 IMAD.MOV.U32 R3, RZ, RZ, R0 ;  /* 0x000000ffff038224 */ /* 0x000fe400078e0000 */
[----:B------:R-:W-:Y:S02]  /*4ee0*/  IMAD R8, R6, R11, R8 ;  /* 0x0000000b06087224 */ /* 0x000fe400078e0208 */
[----:B------:R-:W-:Y:S02]  /*4ef0*/  IMAD R13, R3, R2, R13 ;  /* 0x00000002030d7224 */ /* 0x000fe400078e020d */
[----:B------:R-:W-:Y:S02]  /*4f00*/  IMAD R8, R9, R6, R8 ;  /* 0x0000000609087224 */ /* 0x000fe400078e0208 */
.L_x_95:
[----:B------:R-:W-:Y:S05]  /*4f10*/  BRA.U UP1, `(.L_x_96) ;  /* 0x0000000101107547 */ /* 0x000fea000b800000 */
[----:B------:R-:W-:Y:S04]  /*4f20*/  MOV R0, UR6 ;  /* 0x0000000600007c02 */ /* 0x000fe80008000f00 */
[----:B------:R-:W-:Y:S04]  /*4f30*/  SHF.L.U32 R3, R0, 0x1f, RZ ;  /* 0x0000001f00037819 */ /* 0x000fe800000006ff */
[----:B------:R-:W2:Y:S02]  /*4f40*/  SYNCS.PHASECHK.TRANS64.TRYWAIT P0, [UR7+0x1e8], R3 ;  /* 0x0001e803ff0075a7 */ /* 0x000ea40008001107 */
[----:B--2---:R-:W-:Y:S05]  /*4f50*/  @!P0 BRA `(.L_x_97) ;  /* 0x0000004400fc8947 */ /* 0x004fea0003800000 */
.L_x_96:
[----:B------:R-:W-:Y:S05]  /*4f60*/  BRA.U !UP6, `(.L_x_98) ;  /* 0x000000010e347547 */ /* 0x000fea000b800000 */
[----:B------:R-:W-:Y:S01]  /*4f70*/  UPLOP3.LUT UP0, UPT, UPT, UPT, UP5, 0x80, 0x8 ;  /* 0x000000000008789c */ /* 0x000fe20003f0f050 */
[----:B--2---:R-:W-:Y:S02]  /*4f80*/  HFMA2 R0, -RZ, RZ, 0, 5.9604644775390625e-08 ;  /* 0x00000001ff007431 */ /* 0x004fe400000001ff */
[----:B------:R-:W-:Y:S03]  /*4f90*/  IMAD.MOV.U32 R200, RZ, RZ, 0x1 ;  /* 0x00000001ffc87424 */ /* 0x000fe600078e00ff */
[----:B------:R-:W-:Y:S05]  /*4fa0*/  PLOP3.LUT P0, PT, PT, PT, UP0, 0x80, 0x8 ;  /* 0x000000000008781c */ /* 0x000fea0003f0f008 */
[----:B------:R-:W2:Y:S01]  /*4fb0*/  @UP0 LDCU.64 UR10, c[0x0][0x888] ;  /* 0x00011100ff0a07ac */ /* 0x000ea20008000a00 */
[----:B------:R-:W-:Y:S07]  /*4fc0*/  @UP0 UIMAD UR8, UR36, UR4, URZ ;  /* 0x00000004240802a4 */ /* 0x000fee000f8e02ff */
[----:B------:R-:W-:Y:S01]  /*4fd0*/  @!P0 PRMT R200, R0, 0x7610, R200 ;  /* 0x0000761000c88816 */ /* 0x000fe200000000c8 */
[----:B--2---:R-:W-:Y:S03]  /*4fe0*/  @UP0 UIMAD.WIDE UR10, UR8, 0x4, UR10 ;  /* 0x00000004080a08a5 */ /* 0x004fe6000f8e020a */
[----:B------:R-:W2:Y:S03]  /*4ff0*/  @!UP0 LDCU UR8, c[0x0][0x880] ;  /* 0x00011000ff0887ac */ /* 0x000ea60008000800 */
[----:B------:R-:W-:Y:S01]  /*5000*/  IMAD.U32 R10, RZ, RZ, UR10 ;  /* 0x0000000aff0a7e24 */ /* 0x000fe2000f8e00ff */
[----:B------:R-:W-:Y:S05]  /*5010*/  MOV R11, UR11 ;  /* 0x0000000b000b7c02 */ /* 0x000fea0008000f00 */
[----:B-----5:R3:W5:Y:S02]  /*5020*/  @P0 LDG.E R101, desc[UR46][R10.64] ;  /* 0x0000002e0a650981 */ /* 0x020764000c1e1900 */
[----:B--23--:R-:W-:Y:S07]  /*5030*/  @!P0 IMAD.U32 R101, RZ, RZ, UR8 ;  /* 0x00000008ff658e24 */ /* 0x00cfee000f8e00ff */
.L_x_98:
[----:B-----5:R-:W-:Y:S01]  /*5040*/  @!P4 FSETP.EQ.AND P5, PT, R101, RZ, PT ;  /* 0x000000ff6500c20b */ /* 0x020fe20003fa2000 */
[----:B------:R-:W-:Y:S01]  /*5050*/  @!UPT UIADD3 URZ, UPT, UPT, URZ, URZ, URZ ;  /* 0x000000fffffff290 */ /* 0x000fe2000fffe0ff */
[----:B------:R-:W-:Y:S11]  /*5060*/  @!P4 BRA `(.L_x_99) ;  /* 0x000000000014c947 */ /* 0x000ff60003800000 */
[----:B------:R-:W-:Y:S02]  /*5070*/  LOP3.LUT P0, RZ, R200, 0xff, RZ, 0xc0, !PT ;  /* 0x000000ffc8ff7812 */ /* 0x000fe4000780c0ff */
[----:B------:R-:W-:Y:S04]  /*5080*/  PLOP3.LUT P5, PT, PT, PT, UP0, 0x80, 0x8 ;  /* 0x000000000008781c */ /* 0x000fe80003faf008 */
[----:B------:R-:W-:Y:S07]  /*5090*/  PLOP3.LUT P5, PT, P5, PT, PT, 0x8, 0x80 ;  /* 0x000000000080781c */ /* 0x000fee0002fae170 */
[----:B------:R-:W-:Y:S11]  /*50a0*/  @P0 FSETP.EQ.AND P5, PT, R101, RZ, PT ;  /* 0x000000ff6500020b */ /* 0x000ff60003fa2000 */
[----:B------:R-:W-:Y:S02]  /*50b0*/  @!UPT UIADD3 URZ, UPT, UPT, URZ, URZ, URZ ;  /* 0x000000fffffff290 */ /* 0x000fe4000fffe0ff */
.L_x_99:
[----:B------:R-:W3:Y:S01]  /*50c0*/  SYNCS.PHASECHK.TRANS64.TRYWAIT P4, [UR7+0x1d8], R26 ;  /* 0x0001d81aff0075a7 */ /* 0x000ee20008081107 */
[----:B------:R-:W-:Y:S01]  /*50d0*/  @P3 SHF.R.U32.HI R27, RZ, 0x10, R21 ;  /* 0x00000010ff1b3819 */ /* 0x000fe20000011615 */
[----:B------:R-:W-:Y:S01]  /*50e0*/  VIADD R29, R29, 0x1 ;  /* 0x000000011d1d7836 */ /* 0x000fe20000000000 */
[----:B------:R-:W5:Y:S08]  /*50f0*/  LDC.64 R14, c[0x0][0xb10] ;  /* 0x0002c400ff0e7b82 */ /* 0x000f700000000a00 */
[----:B------:R-:W1:Y:S08]  /*5100*/  LDC.64 R10, c[0x0][0xb18] ;  /* 0x0002c600ff0a7b82 */ /* 0x000e700000000a00 */
[----:B--2---:R-:W2:Y:S08]  /*5110*/  @!P1 LDC R0, c[0x0][0xb20] ;  /* 0x0002c800ff009b82 */ /* 0x004eb00000000800 */
[----:B------:R-:W4:Y:S01]  /*5120*/  @!P1 LDC R3, c[0x0][0xb0c] ;  /* 0x0002c300ff039b82 */ /* 0x000f220000000800 */
[----:B-----5:R-:W-:Y:S05]  /*5130*/  @!P1 IMAD.HI.U32 R14, R13, R14, RZ ;  /* 0x0000000e0d0e9227 */ /* 0x020fea00078e00ff */
[----:B------:R-:W-:Y:S01]  /*5140*/  @!P1 SHF.R.U32.HI R14, RZ, R15, R14 ;  /* 0x0000000fff0e9219 */ /* 0x000fe2000001160e */
[----:B-1----:R-:W-:Y:S01]  /*5150*/  @!P1 IMAD.HI.U32 R11, R8, R11, RZ ;  /* 0x0000000b080b9227 */ /* 0x002fe200078e00ff */
[----:B------:R-:W-:Y:S04]  /*5160*/  @!P1 ISETP.NE.AND P0, PT, R10, 0x1, PT ;  /* 0x000000010a00980c */ /* 0x000fe80003f05270 */
[----:B--2---:R-:W-:Y:S02]  /*5170*/  @!P1 SHF.R.U32.HI R9, RZ, R0, R11 ;  /* 0x00000000ff099219 */ /* 0x004fe4000001160b */
[----:B----4-:R-:W-:Y:S02]  /*5180*/  @!P1 ISETP.NE.AND P2, PT, R3, 0x1, PT ;  /* 0x000000010300980c */ /* 0x010fe40003f45270 */
[----:B------:R-:W-:Y:S02]  /*5190*/  @!P1 SEL R9, R8, R9, !P0 ;  /* 0x0000000908099207 */ /* 0x000fe40004000000 */
[----:B------:R-:W-:Y:S02]  /*51a0*/  ELECT P0, URZ, PT ;  /* 0x0000000000ff782f */ /* 0x000fe40003800000 */
[----:B------:R-:W-:Y:S05]  /*51b0*/  @!P1 SEL R14, R13, R14, !P2 ;  /* 0x0000000e0d0e9207 */ /* 0x000fea0005000000 */
[----:B------:R-:W-:Y:S02]  /*51c0*/  @!P1 IMAD.IADD R0, R9, 0x1, -R14 ;  /* 0x0000000109009824 */ /* 0x000fe400078e0a0e */
[----:B------:R-:W-:Y:S02]  /*51d0*/  @!P1 IMAD.IADD R9, R14, 0x1, -R9 ;  /* 0x000000010e099824 */ /* 0x000fe400078e0a09 */
[----:B------:R-:W-:Y:S02]  /*51e0*/  @!P1 IMAD R13, R0, R3, R13 ;  /* 0x00000003000d9224 */ /* 0x000fe400078e020d */
[----:B------:R-:W-:Y:S01]  /*51f0*/  @!P1 IMAD R8, R9, R10, R8 ;  /* 0x0000000a09089224 */ /* 0x000fe200078e0208 */
[----:B---3--:R-:W-:Y:S06]  /*5200*/  @!P4 BRA `(.L_x_100) ;  /* 0x000000440068c947 */ /* 0x008fec0003800000 */
.L_x_205:
[----:B------:R-:W-:Y:S01]  /*5210*/  PLOP3.LUT P5, PT, P5, P0, PT, 0xf2, 0x2f ;  /* 0x00000000002f781c */ /* 0x000fe20002fa1e72 */
[----:B------:R-:W-:Y:S01]  /*5220*/  UMOV UR14, 0x0 ;  /* 0x00000000000e7882 */ /* 0x000fe20000000000 */
[----:B------:R-:W-:Y:S01]  /*5230*/  UMOV UR15, 0x10000000 ;  /* 0x10000000000f7882 */ /* 0x000fe20000000000 */
[----:B------:R-:W-:Y:S01]  /*5240*/  UMOV UR44, UR36 ;  /* 0x00000024002c7c82 */ /* 0x000fe20008000000 */
[----:B------:R-:W-:Y:S01]  /*5250*/  UMOV UR28, UR36 ;  /* 0x00000024001c7c82 */ /* 0x000fe20008000000 */
[----:B------:R-:W-:Y:S01]  /*5260*/  UMOV UR20, UR36 ;  /* 0x0000002400147c82 */ /* 0x000fe20008000000 */
[----:B------:R-:W-:Y:S01]  /*5270*/  UMOV UR12, UR36 ;  /* 0x00000024000c7c82 */ /* 0x000fe20008000000 */
[----:B------:R-:W-:Y:S06]  /*5280*/  LOP3.LUT R30, R30, 0x1, RZ, 0x3c, !PT ;  /* 0x000000011e1e7812 */ /* 0x000fec00078e3cff */
[----:B-1----:R-:W-:Y:S01]  /*5290*/  @!P5 IADD3 R3, P0, PT, R32, 0x580, RZ ;  /* 0x000005802003d810 */ /* 0x002fe20007f1e0ff */
[----:B------:R-:W-:Y:S01]  /*52a0*/  @!P5 IMAD R191, R191, 0xa0, RZ ;  /* 0x000000a0bfbfd824 */ /* 0x000fe200078e02ff */
[----:B------:R-:W-:Y:S01]  /*52b0*/  VOTEU.ALL UP4, P5 ;  /* 0x0000000000ff7886 */ /* 0x000fe20002880000 */
[----:B------:R-:W-:Y:S01]  /*52c0*/  @!P5 IMAD.SHL.U32 R201, R201, 0x40, RZ ;  /* 0x00000040c9c9d824 */ /* 0x000fe200078e00ff */
[----:B------:R-:W-:Y:S01]  /*52d0*/  @!P5 R2UR UR9, R3 ;  /* 0x000000000309d2ca */ /* 0x000fe200000e0000 */
[----:B------:R-:W-:Y:S01]  /*52e0*/  @!P5 IMAD.X R0, RZ, RZ, R33, P0 ;  /* 0x000000ffff00d224 */ /* 0x000fe200000e0621 */
[----:B------:R-:W-:Y:S01]  /*52f0*/  @!P5 R2UR UR42, R191 ;  /* 0x00000000bf2ad2ca */ /* 0x000fe200000e0000 */
[----:B------:R-:W-:Y:S01]  /*5300*/  @!UP4 UIADD3 UR41, UPT, UPT, UR7, 0x1d0, URZ ;  /* 0x000001d00729c890 */ /* 0x000fe2000fffe0ff */
[----:B------:R-:W-:Y:S01]  /*5310*/  @!P5 R2UR UR43, R201 ;  /* 0x00000000c92bd2ca */ /* 0x000fe200000e0000 */
[----:B------:R-:W-:Y:S01]  /*5320*/  @!UP4 UIADD3 UR40, UPT, UPT, UR7, 0x300, URZ ;  /* 0x000003000728c890 */ /* 0x000fe2000fffe0ff */
[----:B------:R-:W-:Y:S01]  /*5330*/  @!P5 R2UR UR8, R0 ;  /* 0x000000000008d2ca */ /* 0x000fe200000e0000 */
[----:B------:R-:W-:Y:S01]  /*5340*/  VOTEU.ALL UP3, P5 ;  /* 0x0000000000ff7886 */ /* 0x000fe20002860000 */
[----:B------:R-:W-:Y:S01]  /*5350*/  @!UP4 UIADD3 UR32, UPT, UPT, UR7, 0xb00, URZ ;  /* 0x00000b000720c890 */ /* 0x000fe2000fffe0ff */
[----:B------:R-:W-:Y:S01]  /*5360*/  ISETP.NE.AND P0, PT, R29, 0x2, PT ;  /* 0x000000021d00780c */ /* 0x000fe20003f05270 */
[----:B------:R-:W-:Y:S01]  /*5370*/  VOTEU.ALL UP2, P5 ;  /* 0x0000000000ff7886 */ /* 0x000fe20002840000 */
[----:B------:R-:W-:Y:S01]  /*5380*/  UMOV UR33, UR41 ;  /* 0x0000002900217c82 */ /* 0x000fe20008000000 */
[----:B------:R-:W-:Y:S01]  /*5390*/  @!UP4 UIADD3 UR24, UPT, UPT, UR7, 0x1300, URZ ;  /* 0x000013000718c890 */ /* 0x000fe2000fffe0ff */
[----:B------:R-:W-:Y:S01]  /*53a0*/  IMAD.U32 R10, RZ, RZ, UR9 ;  /* 0x00000009ff0a7e24 */ /* 0x000fe2000f8e00ff */
[----:B------:R-:W-:Y:S01]  /*53b0*/  VOTEU.ALL UP1, P5 ;  /* 0x0000000000ff7886 */ /* 0x000fe20002820000 */
[----:B------:R-:W-:Y:S01]  /*53c0*/  @!UP4 UIADD3 UR34, UPT, UPT, UR42, 0x20, URZ ;  /* 0x000000202a22c890 */ /* 0x000fe2000fffe0ff */
[----:B------:R-:W-:Y:S01]  /*53d0*/  SEL R3, RZ, 0x1, P0 ;  /* 0x00000001ff037807 */ /* 0x000fe20000000000 */
[----:B------:R-:W-:Y:S01]  /*53e0*/  UMOV UR35, UR43 ;  /* 0x0000002b00237c82 */ /* 0x000fe20008000000 */
[----:B------:R-:W-:Y:S01]  /*53f0*/  @!P5 R2UR UR22, R10 ;  /* 0x000000000a16d2ca */ /* 0x000fe200000e0000 */
[----:B------:R-:W-:Y:S01]  /*5400*/  IMAD.U32 R11, RZ, RZ, UR8 ;  /* 0x00000008ff0b7e24 */ /* 0x000fe2000f8e00ff */
[----:B------:R-:W-:Y:S01]  /*5410*/  @!UP4 UIADD3 UR26, UPT, UPT, UR42, 0x40, URZ ;  /* 0x000000402a1ac890 */ /* 0x000fe2000fffe0ff */
[----:B------:R-:W-:Y:S01]  /*5420*/  LOP3.LUT R28, R28, R3, RZ, 0x3c, !PT ;  /* 0x000000031c1c7212 */ /* 0x000fe200078e3cff */
[----:B------:R-:W-:Y:S01]  /*5430*/  UMOV UR25, UR41 ;  /* 0x0000002900197c82 */ /* 0x000fe20008000000 */
[----:B------:R-:W-:Y:S01]  /*5440*/  UMOV UR27, UR43 ;  /* 0x0000002b001b7c82 */ /* 0x000fe20008000000 */
[----:B------:R-:W-:Y:S01]  /*5450*/  @!P5 R2UR UR23, R11 ;  /* 0x000000000b17d2ca */ /* 0x000fe200000e0000 */
[----:B------:R-:W-:Y:S01]  /*5460*/  @!UP4 UIADD3 UR16, UPT, UPT, UR7, 0x1b00, URZ ;  /* 0x00001b000710c890 */ /* 0x000fe2000fffe0ff */
[----:B------:R-:W-:Y:S01]  /*5470*/  SEL R29, R29, RZ, P0 ;  /* 0x000000ff1d1d7207 */ /* 0x000fe20000000000 */
[----:B------:R-:W-:Y:S01]  /*5480*/  @!UP4 UIADD3 UR18, UPT, UPT, UR42, 0x60, URZ ;  /* 0x000000602a12c890 */ /* 0x000fe2000fffe0ff */
[----:B------:R-:W-:Y:S01]  /*5490*/  IMAD.IADD R191, R8, 0x1, R179 ;  /* 0x0000000108bf7824 */ /* 0x000fe200078e02b3 */
[----:B------:R-:W-:Y:S01]  /*54a0*/  UMOV UR17, UR41 ;  /* 0x0000002900117c82 */ /* 0x000fe20008000000 */
[----:B------:R-:W-:Y:S01]  /*54b0*/  UMOV UR19, UR43 ;  /* 0x0000002b00137c82 */ /* 0x000fe20008000000 */
[----:B------:R-:W-:Y:S01]  /*54c0*/  @!UP4 UIADD3 UR8, UPT, UPT, UR7, 0x2300, URZ ;  /* 0x000023000708c890 */ /* 0x000fe2000fffe0ff */
[----:B------:R-:W-:Y:S01]  /*54d0*/  IMAD.IADD R201, R13, 0x1, R190 ;  /* 0x000000010dc97824 */ /* 0x000fe200078e02be */
[----:B------:R-:W-:Y:S01]  /*54e0*/  @!UP4 UIADD3 UR10, UPT, UPT, UR42, 0x80, URZ ;  /* 0x000000802a0ac890 */ /* 0x000fe2000fffe0ff */
[----:B------:R-:W-:Y:S01]  /*54f0*/  UMOV UR9, UR41 ;  /* 0x0000002900097c82 */ /* 0x000fe20008000000 */
[----:B------:R-:W-:Y:S02]  /*5500*/  UMOV UR11, UR43 ;  /* 0x0000002b000b7c82 */ /* 0x000fe40008000000 */
[----:B------:R-:W-:Y:S01]  /*5510*/  @!UP3 UTMALDG.3D [UR40], [UR22], desc[UR14] ;  /* 0x00000e281600b5b4 */ /* 0x000fe20008011000 */
[----:B------:R1:W-:Y:S01]  /*5520*/  @!UP2 UTMALDG.3D [UR32], [UR22], desc[UR14] ;  /* 0x00000e201600a5b4 */ /* 0x0003e20008011000 */
[----:B------:R-:W-:Y:S01]  /*5530*/  VOTEU.ALL UP2, P5 ;  /* 0x0000000000ff7886 */ /* 0x000fe20002840000 */
[----:B------:R2:W-:Y:S01]  /*5540*/  @!UP1 UTMALDG.3D [UR24], [UR22], desc[UR14] ;  /* 0x00000e18160095b4 */ /* 0x0005e20008011000 */
[----:B------:R-:W-:Y:S03]  /*5550*/  VOTEU.ALL UP1, P5 ;  /* 0x0000000000ff7886 */ /* 0x000fe60002820000 */
[----:B------:R2:W-:Y:S02]  /*5560*/  @!UP2 UTMALDG.3D [UR16], [UR22], desc[UR14] ;  /* 0x00000e101600a5b4 */ /* 0x0005e40008011000 */
[----:B------:R2:W-:Y:S01]  /*5570*/  @!UP1 UTMALDG.3D [UR8], [UR22], desc[UR14] ;  /* 0x00000e08160095b4 */ /* 0x0005e20008011000 */
[----:B------:R2:W-:Y:S01]  /*5580*/  @!P5 SYNCS.ARRIVE.TRANS64.RED.A0TR RZ, [UR7+0x1d0], R25 ;  /* 0x0001d019ffffd9a7 */ /* 0x0005e20008300407 */
[----:B------:R-:W-:Y:S01]  /*5590*/  UPLOP3.LUT UP1, UPT, UPT, UPT, UPT, 0x80, 0x8 ;  /* 0x000000000008789c */ /* 0x000fe20003f2f070 */
[----:B-1----:R-:W-:Y:S01]  /*55a0*/  @P3 R2UR UR36, R27 ;  /* 0x000000001b2432ca */ /* 0x002fe200000e0000 */
[----:B------:R-:W-:Y:S01]  /*55b0*/  SYNCS.ARRIVE.TRANS64.RED.A1T0 RZ, [UR37], RZ ;  /* 0x000000ffffff79a7 */ /* 0x000fe20008100425 */
[----:B------:R-:W-:Y:S02]  /*55c0*/  @!UPT UIADD3 URZ, UPT, UPT, URZ, URZ, URZ ;  /* 0x000000fffffff290 */ /* 0x000fe4000fffe0ff */
[----:B------:R-:W-:Y:S11]  /*55d0*/  @P3 BRA `(.L_x_101) ;  /* 0xfffffff400483947 */ /* 0x000ff6000383ffff */
[----:B------:R-:W-:Y:S07]  /*55e0*/  MOV R0, UR7 ;  /* 0x0000000700007c02 */ /* 0x000fee0008000f00 */
.L_x_102:
[----:B-1----:R-:W-:-:S04]  /*55f0*/  SHF.L.U32 R3, R30, 0x1f, RZ ;  /* 0x0000001f1e037819 */ /* 0x002fc800000006ff */
[----:B------:R1:W3:Y:S03]  /*5600*/  SYNCS.PHASECHK.TRANS64.TRYWAIT P0, [R0+URZ+0x1d8], R3 ;  /* 0x0001d803000075a7 */ /* 0x0002e600080011ff */
[----:B---3--:R-:W-:Y:S05]  /*5610*/  @!P0 NANOSLEEP.SYNCS 0x989680 ;  /* 0x009896800000895d */ /* 0x008fea0003900000 */
[----:B------:R-:W3:Y:S02]  /*5620*/  @!P0 SYNCS.PHASECHK.TRANS64 P0, [R0+URZ+0x1d8], R3 ;  /* 0x0001d803000085a7 */ /* 0x000ee400080010ff */
[----:B--23--:R-:W-:Y:S05]  /*5630*/  @P0 EXIT ;  /* 0x000000000000094d */ /* 0x00cfea0003800000 */
[----:B------:R-:W-:Y:S05]  /*5640*/  BRA `(.L_x_102) ;  /* 0xfffffffc00e87947 */ /* 0x000fea000383ffff */
.L_x_93:
[----:B------:R-:W-:-:S06]  /*5650*/  UISETP.GE.AND UP1, UPT, UR8, 0x4, UPT ;  /* 0x000000040800788c */ /* 0x000fcc000bf26270 */
[----:B------:R-:W-:-:S13]  /*5660*/  PLOP3.LUT P0, PT, PT, PT, UP1, 0x80, 0x8 ;  /* 0x000000000008781c */ /* 0x000fda0003f0f018 */
[----:B------:R-:W-:Y:S05]  /*5670*/  @!P0 EXIT ;  /* 0x000000000000894d */ /* 0x000fea0003800000 */
[----:B------:R-:W-:Y:S01]  /*5680*/  BAR.SYNC.DEFER_BLOCKING 0x6, 0xa0 ;  /* 0x0182800000007b1d */ /* 0x000fe20000010000 */
[C---:B------:R-:W-:Y:S01]  /*5690*/  IMAD.SHL.U32 R5, R205.reuse, 0x20, RZ ;  /* 0x00000020cd057824 */ /* 0x040fe200078e00ff */
[----:B------:R-:W-:Y:S01]  /*56a0*/  CS2R R214, SRZ ;  /* 0x0000000000d67805 */ /* 0x000fe2000001ff00 */
[C---:B------:R-:W-:Y:S02]  /*56b0*/  IMAD.SHL.U32 R0, R205.reuse, 0x10, RZ ;  /* 0x00000010cd007824 */ /* 0x040fe400078e00ff */
[----:B------:R-:W-:Y:S01]  /*56c0*/  IMAD.SHL.U32 R206, R205, 0x4, RZ ;  /* 0x00000004cdce7824 */ /* 0x000fe200078e00ff */
[----:B------:R-:W-:Y:S02]  /*56d0*/  UMOV UR41, 0x400 ;  /* 0x0000040000297882 */ /* 0x000fe40000000000 */
[----:B------:R-:W1:Y:S01]  /*56e0*/  LDC R203, c[0x0][0x370] ;  /* 0x0000dc00ffcb7b82 */ /* 0x000e620000000800 */
[----:B------:R-:W-:Y:S01]  /*56f0*/  ULEA UR41, UR37, UR41, 0x18 ;  /* 0x0000002925297291 */ /* 0x000fe2000f8ec0ff */
[----:B------:R-:W-:Y:S01]  /*5700*/  LOP3.LUT R2, R5, 0x80, RZ, 0xc0, !PT ;  /* 0x0000008005027812 */ /* 0x000fe200078ec0ff */
[----:B------:R-:W-:Y:S01]  /*5710*/  IMAD.MOV.U32 R96, RZ, RZ, RZ ;  /* 0x000000ffff607224 */ /* 0x000fe200078e00ff */
[----:B------:R-:W-:Y:S01]  /*5720*/  LOP3.LUT R0, R0, 0x600, RZ, 0xc0, !PT ;  /* 0x0000060000007812 */ /* 0x000fe200078ec0ff */
[----:B------:R-:W-:Y:S01]  /*5730*/  UIADD3 UR4, UPT, UPT, UR41, 0x2b00, URZ ;  /* 0x00002b0029047890 */ /* 0x000fe2000fffe0ff */
[----:B------:R-:W-:Y:S01]  /*5740*/  LOP3.LUT R7, R2, 0x10, R205, 0xf8, !PT ;  /* 0x0000001002077812 */ /* 0x000fe200078ef8cd */
[----:B------:R-:W-:Y:S01]  /*5750*/  IMAD.U32 R2, R205, 0x10000, RZ ;  /* 0x00010000cd027824 */ /* 0x000fe200078e00ff */
[----:B------:R-:W2:Y:S01]  /*5760*/  LDC R94, c[0x0][0xb0c] ;  /* 0x0002c300ff5e7b82 */ /* 0x000ea20000000800 */
[--C-:B------:R-:W-:Y:S01]  /*5770*/  LOP3.LUT R0, R0, 0x60, R5.reuse, 0xf8, !PT ;  /* 0x0000006000007812 */ /* 0x100fe200078ef805 */
[----:B------:R-:W-:Y:S01]  /*5780*/  IMAD.MOV.U32 R218, RZ, RZ, RZ ;  /* 0x000000ffffda7224 */ /* 0x000fe200078e00ff */
[----:B------:R-:W-:Y:S01]  /*5790*/  LOP3.LUT R206, R7, 0x10, R206, 0x78, !PT ;  /* 0x0000001007ce7812 */ /* 0x000fe200078e78ce */
[----:B------:R-:W-:Y:S01]  /*57a0*/  IMAD.MOV.U32 R213, RZ, RZ, RZ ;  /* 0x000000ffffd57224 */ /* 0x000fe200078e00ff */
[----:B------:R-:W-:Y:S01]  /*57b0*/  LOP3.LUT R2, R2, 0x600000, RZ, 0xc0, !PT ;  /* 0x0060000002027812 */ /* 0x000fe200078ec0ff */
[----:B------:R-:W-:Y:S01]  /*57c0*/  IMAD.U32 R216, RZ, RZ, UR4 ;  /* 0x00000004ffd87e24 */ /* 0x000fe2000f8e00ff */
[----:B------:R-:W-:Y:S01]  /*57d0*/  LOP3.LUT R5, R0, 0x100, R5, 0xf8, !PT ;  /* 0x0000010000057812 */ /* 0x000fe200078ef805 */
[----:B------:R-:W4:Y:S01]  /*57e0*/  LDC R202, c[0x0][0xb20] ;  /* 0x0002c800ffca7b82 */ /* 0x000f220000000800 */
[----:B------:R-:W3:Y:S01]  /*57f0*/  LDS R3, [UR41+0x2a0] ;  /* 0x0002a029ff037984 */ /* 0x000ee20008000800 */
[----:B------:R-:W1:Y:S01]  /*5800*/  LDCU.64 UR44, c[0x0][0x348] ;  /* 0x00006900ff2c77ac */ /* 0x000e620008000a00 */
[----:B------:R-:W-:Y:S01]  /*5810*/  LOP3.LUT R206, R5, R206, RZ, 0xfc, !PT ;  /* 0x000000ce05ce7212 */ /* 0x000fe200078efcff */
[----:B------:R-:W1:Y:S04]  /*5820*/  LDCU.64 UR38, c[0x0][0x888] ;  /* 0x00011100ff2677ac */ /* 0x000e680008000a00 */
[----:B------:R-:W1:Y:S01]  /*5830*/  LDC R93, c[0x0][0xb30] ;  /* 0x0002cc00ff5d7b82 */ /* 0x000e620000000800 */
[----:B------:R-:W-:-:S07]  /*5840*/  UIADD3 UR40, UPT, UPT, UR41, 0x300, URZ ;  /* 0x0000030029287890 */ /* 0x000fce000fffe0ff */
[----:B------:R-:W1:Y:S08]  /*5850*/  LDC.64 R188, c[0x0][0xb10] ;  /* 0x0002c400ffbc7b82 */ /* 0x000e700000000a00 */
[----:B------:R-:W1:Y:S08]  /*5860*/  LDC.64 R90, c[0x0][0xb18] ;  /* 0x0002c600ff5a7b82 */ /* 0x000e700000000a00 */
[----:B------:R-:W1:Y:S08]  /*5870*/  LDC.64 R184, c[0x0][0x888] ;  /* 0x00022200ffb87b82 */ /* 0x000e700000000a00 */
[----:B------:R-:W1:Y:S01]  /*5880*/  LDC.64 R88, c[0x0][0xb28] ;  /* 0x0002ca00ff587b82 */ /* 0x000e620000000a00 */
[----:B---3--:R-:W-:-:S07]  /*5890*/  IMAD.IADD R2, R3, 0x1, R2 ;  /* 0x0000000103027824 */ /* 0x008fce00078e0202 */
[----:B------:R-:W3:Y:S08]  /*58a0*/  LDC.64 R186, c[0x0][0x890] ;  /* 0x00022400ffba7b82 */ /* 0x000ef00000000a00 */
[----:B------:R-:W1:Y:S08]  /*58b0*/  LDC.64 R182, c[0x0][0x8b0] ;  /* 0x00022c00ffb67b82 */ /* 0x000e700000000a00 */
[----:B------:R-:W1:Y:S08]  /*58c0*/  LDC.64 R180, c[0x0][0x8a8] ;  /* 0x00022a00ffb47b82 */ /* 0x000e700000000a00 */
[----:B--2-4-:R-:W1:Y:S02]  /*58d0*/  LDC R204, c[0x0][0x374] ;  /* 0x0000dd00ffcc7b82 */ /* 0x014e640000000800 */
.L_x_124:
[----:B------:R-:W-:Y:S02]  /*58e0*/  LEA R0, R218, UR41, 0x3 ;  /* 0x00000029da007c11 */ /* 0x000fe4000f8e18ff */
[----:B------:R-:W-:Y:S02]  /*58f0*/  SHF.L.U32 R3, R214, 0x1f, RZ ;  /* 0x0000001fd6037819 */ /* 0x000fe400000006ff */
[----:B------:R-:W-:Y:S02]  /*5900*/  LEA R16, R218, UR41, 0x4 ;  /* 0x00000029da107c11 */ /* 0x000fe4000f8e20ff */
[----:B--2---:R-:W2:Y:S02]  /*5910*/  SYNCS.PHASECHK.TRANS64.TRYWAIT P0, [R0+URZ+0x1f0], R3 ;  /* 0x0001f003000075a7 */ /* 0x004ea400080011ff */
[----:B-12---:R-:W-:Y:S05]  /*5920*/  @!P0 BRA `(.L_x_103) ;  /* 0x0000003c00b88947 */ /* 0x006fea0003800000 */
.L_x_206:
[----:B------:R-:W4:Y:S01]  /*5930*/  LDC.64 R14, c[0x0][0xb10] ;  /* 0x0002c400ff0e7b82 */ /* 0x000f220000000a00 */
[----:B------:R-:W3:Y:S01]  /*5940*/  LDS.128 R16, [R16+0x280] ;  /* 0x0002800010107984 */ /* 0x000ee20000000c00 */
[----:B-1----:R-:W-:Y:S01]  /*5950*/  ISETP.NE.AND P1, PT, R93, 0x1, PT ;  /* 0x000000015d00780c */ /* 0x002fe20003f25270 */
[----:B--2---:R-:W-:Y:S01]  /*5960*/  VIADD R0, R0, 0x200 ;  /* 0x0000020000007836 */ /* 0x004fe20000000000 */
[----:B------:R-:W-:Y:S04]  /*5970*/  ISETP.GE.AND P0, PT, R92, 0x1, PT ;  /* 0x000000015c00780c */ /* 0x000fe80003f06270 */
[----:B------:R-:W1:Y:S01]  /*5980*/  LDC.64 R12, c[0x0][0xb18] ;  /* 0x0002c600ff0c7b82 */ /* 0x000e620000000a00 */
[----:B------:R-:W-:Y:S01]  /*5990*/  PRMT R0, RZ, 0x654, R0 ;  /* 0x00000654ff007816 */ /* 0x000fe20000000000 */
[----:B------:R-:W-:Y:S01]  /*59a0*/  @!PT LDS RZ, [RZ] ;  /* 0x00000000fffff984 */ /* 0x000fe20000000800 */
[----:B------:R-:W-:Y:S01]  /*59b0*/  @!PT LDS RZ, [RZ] ;  /* 0x00000000fffff984 */ /* 0x000fe20000000800 */
[----:B------:R-:W-:Y:S01]  /*59c0*/  @!PT LDS RZ, [RZ] ;  /* 0x00000000fffff984 */ /* 0x000fe20000000800 */
[----:B------:R-:W-:Y:S01]  /*59d0*/  @!PT LDS RZ, [RZ] ;  /* 0x00000000fffff984 */ /* 0x000fe20000000800 */
[----:B------:R2:W-:Y:S06]  /*59e0*/  MEMBAR.ALL.CTA ;  /* 0x0000000000007992 */ /* 0x0005ec0000008000 */
[----:B--2---:R-:W2:Y:S01]  /*59f0*/  FENCE.VIEW.ASYNC.S ;  /* 0x00000000000073c6 */ /* 0x004ea20000000000 */
[----:B------:R-:W1:Y:S08]  /*5a00*/  @!P1 LDC R11, c[0x0][0xb20] ;  /* 0x0002c800ff0b9b82 */ /* 0x000e700000000800 */
[----:B------:R-:W1:Y:S01]  /*5a10*/  @!P1 LDC R10, c[0x0][0xb0c] ;  /* 0x0002c300ff0a9b82 */ /* 0x000e620000000800 */
[----:B--2---:R2:W-:Y:S01]  /*5a20*/  SYNCS.ARRIVE.TRANS64.RED.A1T0 RZ, [R0+URZ], RZ ;  /* 0x000000ff00ff79a7 */ /* 0x0045e200081004ff */
[----:B---3--:R-:W-:Y:S04]  /*5a30*/  LOP3.LUT P4, RZ, R18, 0x1, RZ, 0xc0, !PT ;  /* 0x0000000112ff7812 */ /* 0x008fe8000788c0ff */
[----:B------:R-:W-:Y:S09]  /*5a40*/  P2R R217, PR, RZ, 0x10 ;  /* 0x00000010ffd97803 */ /* 0x000ff20000000000 */
[----:B------:R-:W-:Y:S02]  /*5a50*/  @P4 MOV R97, R16 ;  /* 0x0000001000614202 */ /* 0x000fe40000000f00 */
[----:B------:R-:W-:Y:S01]  /*5a60*/  @P4 LOP3.LUT R95, R17, 0xffff, RZ, 0xc0, !PT ;  /* 0x0000ffff115f4812 */ /* 0x000fe200078ec0ff */
[----:B--2-4-:R-:W-:Y:S06]  /*5a70*/  @!P0 BRA `(.L_x_104) ;  /* 0x0000000000a48947 */ /* 0x014fec0003800000 */
[----:B------:R-:W-:Y:S01]  /*5a80*/  IMAD.HI.U32 R21, R204, R91, RZ ;  /* 0x0000005bcc157227 */ /* 0x000fe200078e00ff */
[----:B------:R-:W-:Y:S02]  /*5a90*/  ISETP.NE.AND P0, PT, R90, 0x1, PT ;  /* 0x000000015a00780c */ /* 0x000fe40003f05270 */
[----:B------:R-:W-:Y:S01]  /*5aa0*/  ISETP.NE.AND P2, PT, R92, 0x1, PT ;  /* 0x000000015c00780c */ /* 0x000fe20003f45270 */
[----:B------:R-:W-:Y:S01]  /*5ab0*/  IMAD.HI.U32 R20, R203, R188, RZ ;  /* 0x000000bccb147227 */ /* 0x000fe200078e00ff */
[----:B------:R-:W-:Y:S02]  /*5ac0*/  SHF.R.U32.HI R21, RZ, R202, R21 ;  /* 0x000000caff157219 */ /* 0x000fe40000011615 */
[----:B------:R-:W-:Y:S01]  /*5ad0*/  ISETP.NE.AND P3, PT, R94, 0x1, PT ;  /* 0x000000015e00780c */ /* 0x000fe20003f65270 */
[----:B------:R-:W-:Y:S01]  /*5ae0*/  IMAD.HI.U32 R24, R97, R188, RZ ;  /* 0x000000bc61187227 */ /* 0x000fe200078e00ff */
[----:B------:R-:W-:Y:S02]  /*5af0*/  SHF.R.U32.HI R20, RZ, R189, R20 ;  /* 0x000000bdff147219 */ /* 0x000fe40000011614 */
[----:B------:R-:W-:Y:S01]  /*5b00*/  SEL R3, R204, R21, !P0 ;  /* 0x00000015cc037207 */ /* 0x000fe20004000000 */
[----:B------:R-:W-:Y:S01]  /*5b10*/  IMAD.HI.U32 R21, R95, R91, RZ ;  /* 0x0000005b5f157227 */ /* 0x000fe200078e00ff */
[----:B------:R-:W-:Y:S02]  /*5b20*/  SEL R7, R203, R20, !P3 ;  /* 0x00000014cb077207 */ /* 0x000fe40005800000 */
[----:B------:R-:W-:Y:S01]  /*5b30*/  SHF.R.U32.HI R24, RZ, R189, R24 ;  /* 0x000000bdff187219 */ /* 0x000fe20000011618 */
[-C--:B------:R-:W-:Y:S04]  /*5b40*/  IMAD.HI.U32 R20, R3, R88.reuse, RZ ;  /* 0x0000005803147227 */ /* 0x080fe800078e00ff */
[----:B------:R-:W-:Y:S01]  /*5b50*/  IMAD.HI.U32 R22, R7, R88, RZ ;  /* 0x0000005807167227 */ /* 0x000fe200078e00ff */
[-C--:B------:R-:W-:Y:S02]  /*5b60*/  @P2 SHF.R.U32.HI R3, RZ, R89.reuse, R20 ;  /* 0x00000059ff032219 */ /* 0x080fe40000011614 */
[----:B------:R-:W-:Y:S02]  /*5b70*/  SHF.R.U32.HI R20, RZ, R202, R21 ;  /* 0x000000caff147219 */ /* 0x000fe40000011615 */
[----:B------:R-:W-:Y:S01]  /*5b80*/  @P2 SHF.R.U32.HI R7, RZ, R89, R22 ;  /* 0x00000059ff072219 */ /* 0x000fe20000011616 */
[C---:B------:R-:W-:Y:S01]  /*5b90*/  IMAD R4, R92.reuse, R3, RZ ;  /* 0x000000035c047224 */ /* 0x040fe200078e02ff */
[----:B------:R-:W-:Y:S02]  /*5ba0*/  SEL R5, R95, R20, !P0 ;  /* 0x000000145f057207 */ /* 0x000fe40004000000 */
[----:B------:R-:W-:Y:S01]  /*5bb0*/  SEL R3, R97, R24, !P3 ;  /* 0x0000001861037207 */ /* 0x000fe20005800000 */
[----:B------:R-:W-:Y:S01]  /*5bc0*/  IMAD R6, R92, R7, RZ ;  /* 0x000000075c067224 */ /* 0x000fe200078e02ff */
[C---:B------:R-:W-:Y:S01]  /*5bd0*/  ISETP.GE.AND P0, PT, R5.reuse, R4, PT ;  /* 0x000000040500720c */ /* 0x040fe20003f06270 */
[----:B------:R-:W-:Y:S03]  /*5be0*/  IMAD.HI.U32 R8, R5, R88, RZ ;  /* 0x0000005805087227 */ /* 0x000fe600078e00ff */
[----:B------:R-:W-:Y:S01]  /*5bf0*/  ISETP.GE.OR P0, PT, R3, R6, P0 ;  /* 0x000000060300720c */ /* 0x000fe20000706670 */
[----:B------:R-:W-:Y:S01]  /*5c00*/  IMAD.MOV R6, RZ, RZ, -R3 ;  /* 0x000000ffff067224 */ /* 0x000fe200078e0a03 */
[-C--:B------:R-:W-:Y:S03]  /*5c10*/  SHF.R.U32.HI R8, RZ, R89.reuse, R8 ;  /* 0x00000059ff087219 */ /* 0x080fe60000011608 */
[----:B------:R-:W-:Y:S01]  /*5c20*/  IMAD R97, R94, R6, R97 ;  /* 0x000000065e617224 */ /* 0x000fe200078e0261 */
[----:B------:R-:W-:Y:S05]  /*5c30*/  SEL R9, R5, R8, !P2 ;  /* 0x0000000805097207 */ /* 0x000fea0005000000 */
[----:B------:R-:W-:Y:S02]  /*5c40*/  IMAD.MOV R8, RZ, RZ, -R9 ;  /* 0x000000ffff087224 */ /* 0x000fe400078e0a09 */
[C---:B------:R-:W-:Y:S04]  /*5c50*/  @!P0 IMAD.HI.U32 R4, R3.reuse, R88, RZ ;  /* 0x0000005803048227 */ /* 0x040fe800078e00ff */
[----:B------:R-:W-:Y:S01]  /*5c60*/  IMAD R8, R92, R8, R5 ;  /* 0x000000085c087224 */ /* 0x000fe200078e0205 */
[----:B------:R-:W-:Y:S04]  /*5c70*/  @!P0 SHF.R.U32.HI R4, RZ, R89, R4 ;  /* 0x00000059ff048219 */ /* 0x000fe80000011604 */
[----:B------:R-:W-:Y:S02]  /*5c80*/  @!P0 SEL R0, R3, R4, !P2 ;  /* 0x0000000403008207 */ /* 0x000fe40005000000 */
[----:B------:R-:W-:Y:S02]  /*5c90*/  IADD3 R4, PT, PT, -R5, RZ, RZ ;  /* 0x000000ff05047210 */ /* 0x000fe40007ffe1ff */
[----:B------:R-:W-:Y:S01]  /*5ca0*/  @!P0 IADD3 R9, PT, PT, R9, -R0, RZ ;  /* 0x8000000009098210 */ /* 0x000fe20007ffe0ff */
[----:B------:R-:W-:Y:S02]  /*5cb0*/  @!P0 IMAD R0, R7, R8, R0 ;  /* 0x0000000807008224 */ /* 0x000fe400078e0200 */
[----:B------:R-:W-:Y:S02]  /*5cc0*/  IMAD R95, R90, R4, R95 ;  /* 0x000000045a5f7224 */ /* 0x000fe400078e025f */
[----:B------:R-:W-:Y:S02]  /*5cd0*/  @!P0 IMAD R5, R9, R92, R3 ;  /* 0x0000005c09058224 */ /* 0x000fe400078e0203 */
[----:B------:R-:W-:Y:S04]  /*5ce0*/  @!P0 IMAD.MOV.U32 R3, RZ, RZ, R0 ;  /* 0x000000ffff038224 */ /* 0x000fe800078e0000 */
[----:B------:R-:W-:Y:S02]  /*5cf0*/  IMAD R97, R3, R94, R97 ;  /* 0x0000005e03617224 */ /* 0x000fe400078e0261 */
[----:B------:R-:W-:Y:S07]  /*5d00*/  IMAD R95, R5, R90, R95 ;  /* 0x0000005a055f7224 */ /* 0x000fee00078e025f */
.L_x_104:
[----:B-1----:R-:W-:Y:S01]  /*5d10*/  @!P1 IMAD.HI.U32 R4, R95, R13, RZ ;  /* 0x0000000d5f049227 */ /* 0x002fe200078e00ff */
[----:B------:R-:W-:Y:S01]  /*5d20*/  @!P1 ISETP.NE.AND P0, PT, R12, 0x1, PT ;  /* 0x000000010c00980c */ /* 0x000fe20003f05270 */
[----:B------:R-:W-:Y:S01]  /*5d30*/  ULOP3.LUT UP0, URZ, UR40, 0x90, URZ, 0xc0, !UPT ;  /* 0x0000009028ff7892 */ /* 0x000fe2000f80c0ff */
[----:B------:R-:W-:Y:S01]  /*5d40*/  @!P1 ISETP.NE.AND P2, PT, R10, 0x1, PT ;  /* 0x000000010a00980c */ /* 0x000fe20003f45270 */
[----:B------:R-:W-:Y:S01]  /*5d50*/  @!P1 IMAD.HI.U32 R0, R97, R14, RZ ;  /* 0x0000000e61009227 */ /* 0x000fe200078e00ff */
[----:B------:R-:W-:Y:S02]  /*5d60*/  @!P1 SHF.R.U32.HI R4, RZ, R11, R4 ;  /* 0x0000000bff049219 */ /* 0x000fe40000011604 */
[----:B------:R-:W-:Y:S01]  /*5d70*/  @P4 SHF.R.U32.HI R212, RZ, 0x10, R17 ;  /* 0x00000010ffd44819 */ /* 0x000fe20000011611 */
[----:B------:R-:W-:Y:S01]  /*5d80*/  VIADD R218, R218, 0x1 ;  /* 0x00000001dada7836 */ /* 0x000fe20000000000 */
[----:B------:R-:W-:Y:S02]  /*5d90*/  @!P1 SHF.R.U32.HI R0, RZ, R15, R0 ;  /* 0x0000000fff009219 */ /* 0x000fe40000011600 */
[----:B------:R-:W-:Y:S02]  /*5da0*/  @!P1 SEL R3, R95, R4, !P0 ;  /* 0x000000045f039207 */ /* 0x000fe40004000000 */
[----:B------:R-:W-:Y:S05]  /*5db0*/  @!P1 SEL R4, R97, R0, !P2 ;  /* 0x0000000061049207 */ /* 0x000fea0005000000 */
[----:B------:R-:W-:Y:S02]  /*5dc0*/  @!P1 IMAD.IADD R0, R3, 0x1, -R4 ;  /* 0x0000000103009824 */ /* 0x000fe400078e0a04 */
[----:B------:R-:W-:Y:S02]  /*5dd0*/  @!P1 IMAD.IADD R3, R4, 0x1, -R3 ;  /* 0x0000000104039824 */ /* 0x000fe400078e0a03 */
[----:B------:R-:W-:Y:S02]  /*5de0*/  @!P1 IMAD R97, R0, R10, R97 ;  /* 0x0000000a00619224 */ /* 0x000fe400078e0261 */
[----:B------:R-:W-:Y:S01]  /*5df0*/  @!P1 IMAD R95, R3, R12, R95 ;  /* 0x0000000c035f9224 */ /* 0x000fe200078e025f */
[----:B------:R-:W-:Y:S06]  /*5e00*/  BRA.U !UP0, `(.L_x_105) ;  /* 0x0000000108407547 */ /* 0x000fec000b800000 */
[----:B------:R-:W1:Y:S01]  /*5e10*/  LDCU.64 UR8, c[0x4][0x80] ;  /* 0x01001000ff0877ac */ /* 0x000e620008000a00 */
[----:B------:R-:W-:Y:S01]  /*5e20*/  MOV R15, 0x0 ;  /* 0x00000000000f7802 */ /* 0x000fe20000000f00 */
[----:B------:R-:W-:Y:S02]  /*5e30*/  HFMA2 R12, -RZ, RZ, 0, 5.9604644775390625e-08 ;  /* 0x00000001ff0c7431 */ /* 0x000fe400000001ff */
[----:B------:R-:W-:Y:S02]  /*5e40*/  IMAD.MOV.U32 R8, RZ, RZ, 0x70 ;  /* 0x00000070ff087424 */ /* 0x000fe400078e00ff */
[----:B------:R-:W-:Y:S01]  /*5e50*/  IMAD.MOV.U32 R13, RZ, RZ, RZ ;  /* 0x000000ffff0d7224 */ /* 0x000fe200078e00ff */
[----:B------:R-:W2:Y:S01]  /*5e60*/  LDCU.64 UR6, c[0x4][0x88] ;  /* 0x01001100ff0677ac */ /* 0x000ea20008000a00 */
[----:B------:R-:W3:Y:S01]  /*5e70*/  LDC.64 R14, c[0x4][R15] ;  /* 0x010000000f0e7b82 */ /* 0x000ee20000000a00 */
[----:B------:R-:W4:Y:S01]  /*5e80*/  LDCU.64 UR4, c[0x4][0x8] ;  /* 0x01000100ff0477ac */ /* 0x000f220008000a00 */
[----:B-1----:R-:W-:Y:S01]  /*5e90*/  MOV R5, UR9 ;  /* 0x0000000900057c02 */ /* 0x002fe20008000f00 */
[----:B------:R-:W-:Y:S01]  /*5ea0*/  IMAD.U32 R4, RZ, RZ, UR8 ;  /* 0x00000008ff047e24 */ /* 0x000fe2000f8e00ff */
[----:B--2---:R-:W-:Y:S01]  /*5eb0*/  MOV R7, UR7 ;  /* 0x0000000700077c02 */ /* 0x004fe20008000f00 */
[----:B------:R-:W-:Y:S01]  /*5ec0*/  IMAD.U32 R6, RZ, RZ, UR6 ;  /* 0x00000006ff067e24 */ /* 0x000fe2000f8e00ff */
[----:B----4-:R-:W-:Y:S01]  /*5ed0*/  MOV R11, UR5 ;  /* 0x00000005000b7c02 */ /* 0x010fe20008000f00 */
[----:B------:R-:W-:Y:S02]  /*5ee0*/  IMAD.U32 R10, RZ, RZ, UR4 ;  /* 0x00000004ff0a7e24 */ /* 0x000fe4000f8e00ff */
[----:B------:R-:W-:Y:S07]  /*5ef0*/  LEPC R20, `(.L_x_105) ;  /* 0x000000001014794e */ /* 0x000fee0000000000 */
[----:B---3-5:R-:W-:Y:S05]  /*5f00*/  CALL.ABS.NOINC R14 ;  /* 0x000000000e007343 */ /* 0x028fea0003c00000 */
.L_x_105:
[----:B------:R-:W-:Y:S01]  /*5f10*/  LOP3.LUT P0, RZ, R216, 0x90, RZ, 0xc0, !PT ;  /* 0x00000090d8ff7812 */ /* 0x000fe2000780c0ff */
[----:B------:R-:W-:Y:S11]  /*5f20*/  BSSY.RECONVERGENT B6, `(.L_x_106) ;  /* 0x0000013000067945 */ /* 0x000ff60003800200 */
[----:B------:R-:W-:Y:S01]  /*5f30*/  @!UPT UIADD3 URZ, UPT, UPT, URZ, URZ, URZ ;  /* 0x000000fffffff290 */ /* 0x000fe2000fffe0ff */
[----:B------:R-:W-:Y:S05]  /*5f40*/  @!P0 BRA `(.L_x_107) ;  /* 0x0000000000408947 */ /* 0x000fea0003800000 */
        /* <DEDUP_REMOVED lines=16> */
.L_x_107:
[----:B------:R-:W-:Y:S05]  /*6050*/  BSYNC.RECONVERGENT B6 ;  /* 0x0000000000067941 */ /* 0x000fea0003800200 */
.L_x_106:
[----:B------:R-:W-:Y:S01]  /*6060*/  ISETP.NE.U32.AND P3, PT, R186, RZ, PT ;  /* 0x000000ffba00720c */ /* 0x000fe20003f65070 */
[----:B------:R-:W-:Y:S01]  /*6070*/  UISETP.NE.AND UP1, UPT, UR42, URZ, UPT ;  /* 0x000000ff2a00728c */ /* 0x000fe2000bf25270 */
[----:B------:R-:W-:Y:S02]  /*6080*/  ISETP.NE.U32.AND P4, PT, R182, RZ, PT ;  /* 0x000000ffb600720c */ /* 0x000fe40003f85070 */
[----:B------:R-:W-:Y:S02]  /*6090*/  ISETP.NE.AND.EX P3, PT, R187, RZ, PT, P3 ;  /* 0x000000ffbb00720c */ /* 0x000fe40003f65330 */
[----:B------:R-:W-:Y:S02]  /*60a0*/  PLOP3.LUT P1, PT, PT, PT, PT, 0x8, 0x80 ;  /* 0x000000000080781c */ /* 0x000fe40003f2e170 */
[----:B------:R-:W-:Y:S02]  /*60b0*/  PLOP3.LUT P0, PT, PT, PT, UP1, 0x80, 0x8 ;  /* 0x000000000008781c */ /* 0x000fe40003f0f018 */
[----:B------:R-:W-:Y:S02]  /*60c0*/  ISETP.NE.AND.EX P4, PT, R183, RZ, PT, P4 ;  /* 0x000000ffb700720c */ /* 0x000fe40003f85340 */
[----:B------:R-:W1:Y:S09]  /*60d0*/  @UP1 LDCU.64 UR4, c[0x0][0x888] ;  /* 0x00011100ff0417ac */ /* 0x000e720008000a00 */
[----:B------:R-:W-:Y:S01]  /*60e0*/  @P0 PLOP3.LUT P1, PT, P3, PT, PT, 0x80, 0x8 ;  /* 0x000000000008081c */ /* 0x000fe20001f2f070 */
[----:B-1----:R-:W-:Y:S04]  /*60f0*/  @UP1 UISETP.NE.U32.AND UP0, UPT, UR4, URZ, UPT ;  /* 0x000000ff0400128c */ /* 0x002fe8000bf05070 */
[----:B------:R-:W-:Y:S04]  /*6100*/  @UP1 UISETP.NE.AND.EX UP0, UPT, UR5, URZ, UPT, UP0 ;  /* 0x000000ff0500128c */ /* 0x000fe8000bf05300 */
[----:B------:R-:W-:Y:S01]  /*6110*/  @UP1 USEL UR4, URZ, 0xffffffff, UP0 ;  /* 0xffffffffff041887 */ /* 0x000fe20008000000 */
[----:B------:R-:W-:Y:S11]  /*6120*/  @!P3 BRA `(.L_x_108) ;  /* 0x00000000002cb947 */ /* 0x000ff60003800000 */
[----:B------:R-:W-:Y:S01]  /*6130*/  ISETP.NE.U32.AND P2, PT, R184, RZ, PT ;  /* 0x000000ffb800720c */ /* 0x000fe20003f45070 */
[----:B------:R-:W-:Y:S03]  /*6140*/  IMAD.MOV.U32 R200, RZ, RZ, 0x1 ;  /* 0x00000001ffc87424 */ /* 0x000fe600078e00ff */
[----:B------:R-:W-:Y:S11]  /*6150*/  ISETP.NE.AND.EX P2, PT, R185, RZ, PT, P2 ;  /* 0x000000ffb900720c */ /* 0x000ff60003f45320 */
[----:B------:R-:W-:Y:S02]  /*6160*/  @!UPT UIADD3 URZ, UPT, UPT, URZ, URZ, URZ ;  /* 0x000000fffffff290 */ /* 0x000fe4000fffe0ff */
[----:B------:R-:W1:Y:S01]  /*6170*/  @P2 LDC.64 R4, c[0x0][0x888] ;  /* 0x00022200ff042b82 */ /* 0x000e620000000a00 */
[----:B------:R-:W-:Y:S04]  /*6180*/  @P2 IMAD R0, R186, UR36, RZ ;  /* 0x00000024ba002c24 */ /* 0x000fe8000f8e02ff */
[----:B-1----:R-:W-:Y:S04]  /*6190*/  @P2 IMAD.WIDE R4, R0, 0x4, R4 ;  /* 0x0000000400042825 */ /* 0x002fe800078e0204 */
[----:B------:R-:W-:Y:S01]  /*61a0*/  HFMA2 R0, -RZ, RZ, 0, 5.9604644775390625e-08 ;  /* 0x00000001ff007431 */ /* 0x000fe200000001ff */
[----:B-----5:R1:W5:Y:S04]  /*61b0*/  @P2 LDG.E R101, desc[UR46][R4.64] ;  /* 0x0000002e04652981 */ /* 0x020368000c1e1900 */
[----:B------:R-:W-:Y:S01]  /*61c0*/  @!P2 PRMT R200, R0, 0x7610, R200 ;  /* 0x0000761000c8a816 */ /* 0x000fe200000000c8 */
[----:B-1----:R-:W2:Y:S06]  /*61d0*/  @!P2 LDC R101, c[0x0][0x880] ;  /* 0x00022000ff65ab82 */ /* 0x002eac0000000800 */
.L_x_108:
[----:B------:R-:W-:Y:S05]  /*61e0*/  @!P4 BRA `(.L_x_109) ;  /* 0x000000000020c947 */ /* 0x000fea0003800000 */
[----:B------:R-:W-:Y:S04]  /*61f0*/  ISETP.NE.U32.AND P2, PT, R180, RZ, PT ;  /* 0x000000ffb400720c */ /* 0x000fe80003f45070 */
[----:B------:R-:W-:Y:S11]  /*6200*/  ISETP.NE.AND.EX P2, PT, R181, RZ, PT, P2 ;  /* 0x000000ffb500720c */ /* 0x000ff60003f45320 */
[----:B------:R-:W-:Y:S02]  /*6210*/  @!UPT UIADD3 URZ, UPT, UPT, URZ, URZ, URZ ;  /* 0x000000fffffff290 */ /* 0x000fe4000fffe0ff */
[----:B------:R-:W1:Y:S01]  /*6220*/  @P2 LDC.64 R4, c[0x0][0x8a8] ;  /* 0x00022a00ff042b82 */ /* 0x000e620000000a00 */
[----:B------:R-:W-:Y:S04]  /*6230*/  @P2 IMAD R0, R182, UR36, RZ ;  /* 0x00000024b6002c24 */ /* 0x000fe8000f8e02ff */
[----:B-1----:R-:W-:Y:S05]  /*6240*/  @P2 IMAD.WIDE R4, R0, 0x4, R4 ;  /* 0x0000000400042825 */ /* 0x002fea00078e0204 */
[----:B-----5:R1:W5:Y:S02]  /*6250*/  @P2 LDG.E R98, desc[UR46][R4.64] ;  /* 0x0000002e04622981 */ /* 0x020364000c1e1900 */
[----:B-1----:R-:W3:Y:S02]  /*6260*/  @!P2 LDC R98, c[0x0][0x8a0] ;  /* 0x00022800ff62ab82 */ /* 0x002ee40000000800 */
.L_x_109:
[----:B--2--5:R-:W-:Y:S01]  /*6270*/  @P0 FSETP.NEU.AND P4, PT, R101, RZ, PT ;  /* 0x000000ff6500020b */ /* 0x024fe20003f8d000 */
[----:B------:R-:W-:Y:S01]  /*6280*/  IMAD.U32 R0, RZ, RZ, UR4 ;  /* 0x00000004ff007e24 */ /* 0x000fe2000f8e00ff */
[----:B------:R-:W-:Y:S01]  /*6290*/  @P0 LOP3.LUT P2, RZ, R200, 0xff, RZ, 0xc0, !PT ;  /* 0x000000ffc8ff0812 */ /* 0x000fe2000784c0ff */
[----:B------:R-:W-:Y:S01]  /*62a0*/  BSSY B1, `(.L_x_110) ;  /* 0x0000041000017945 */ /* 0x000fe20003800000 */
[----:B------:R-:W-:Y:S02]  /*62b0*/  @P0 SEL R3, RZ, 0xffffffff, P4 ;  /* 0xffffffffff030807 */ /* 0x000fe40002000000 */
[----:B------:R-:W-:Y:S02]  /*62c0*/  CS2R R106, SRZ ;  /* 0x00000000006a7805 */ /* 0x000fe4000001ff00 */
[----:B------:R-:W-:Y:S02]  /*62d0*/  LEA R16, R96, UR41, 0x3 ;  /* 0x0000002960107c11 */ /* 0x000fe4000f8e18ff */
[----:B------:R-:W-:Y:S02]  /*62e0*/  CS2R R104, SRZ ;  /* 0x0000000000687805 */ /* 0x000fe4000001ff00 */
[----:B------:R-:W-:Y:S02]  /*62f0*/  @P1 SEL R3, R0, R3, !P2 ;  /* 0x0000000300031207 */ /* 0x000fe40005000000 */
[----:B------:R-:W-:Y:S02]  /*6300*/  CS2R R122, SRZ ;  /* 0x00000000007a7805 */ /* 0x000fe4000001ff00 */
[----:B------:R-:W-:Y:S02]  /*6310*/  SHF.L.U32 R9, R215, 0x1f, RZ ;  /* 0x0000001fd7097819 */ /* 0x000fe400000006ff */
[----:B------:R-:W-:Y:S02]  /*6320*/  CS2R R120, SRZ ;  /* 0x0000000000787805 */ /* 0x000fe4000001ff00 */
[----:B------:R-:W-:Y:S02]  /*6330*/  @P0 LOP3.LUT R3, R3, 0x1, RZ, 0xc0, !PT ;  /* 0x0000000103030812 */ /* 0x000fe400078ec0ff */
[----:B------:R-:W-:Y:S02]  /*6340*/  CS2R R118, SRZ ;  /* 0x0000000000767805 */ /* 0x000fe4000001ff00 */
[----:B------:R-:W-:Y:S02]  /*6350*/  PLOP3.LUT P5, PT, PT, PT, PT, 0x8, 0x80 ;  /* 0x000000000080781c */ /* 0x000fe40003fae170 */
[----:B------:R-:W-:Y:S02]  /*6360*/  CS2R R116, SRZ ;  /* 0x0000000000747805 */ /* 0x000fe4000001ff00 */
[----:B------:R-:W-:Y:S02]  /*6370*/  ISETP.NE.U32.OR P1, PT, R3, 0x1, !P0 ;  /* 0x000000010300780c */ /* 0x000fe40004725470 */
[----:B------:R-:W-:Y:S02]  /*6380*/  CS2R R114, SRZ ;  /* 0x0000000000727805 */ /* 0x000fe4000001ff00 */
[----:B------:R-:W-:Y:S02]  /*6390*/  CS2R R112, SRZ ;  /* 0x0000000000707805 */ /* 0x000fe4000001ff00 */
[----:B------:R-:W-:Y:S02]  /*63a0*/  CS2R R110, SRZ ;  /* 0x00000000006e7805 */ /* 0x000fe4000001ff00 */
[----:B------:R-:W-:Y:S05]  /*63b0*/  CS2R R108, SRZ ;  /* 0x00000000006c7805 */ /* 0x000fea000001ff00 */
[----:B------:R-:W-:Y:S04]  /*63c0*/  @P1 SHF.L.U32 R4, R213, 0x1f, RZ ;  /* 0x0000001fd5041819 */ /* 0x000fe800000006ff */
[----:B------:R-:W1:Y:S01]  /*63d0*/  @P1 SYNCS.PHASECHK.TRANS64.TRYWAIT P0, [UR41+0x1d0], R4 ;  /* 0x0001d004ff0015a7 */ /* 0x000e620008001129 */
[----:B------:R2:W4:Y:S01]  /*63e0*/  SYNCS.PHASECHK.TRANS64.TRYWAIT P4, [R16+URZ+0x210], R9 ;  /* 0x00021009100075a7 */ /* 0x00052200080811ff */
[----:B-1----:R-:W-:Y:S01]  /*63f0*/  @P1 PLOP3.LUT P5, PT, P0, PT, PT, 0x8, 0x80 ;  /* 0x000000000080181c */ /* 0x002fe200007ae170 */
[----:B------:R-:W-:Y:S01]  /*6400*/  @!UPT UIADD3 URZ, UPT, UPT, URZ, URZ, URZ ;  /* 0x000000fffffff290 */ /* 0x000fe2000fffe0ff */
[----:B--2-4-:R-:W-:Y:S11]  /*6410*/  @!P1 BRA `(.L_x_111) ;  /* 0x0000000000a49947 */ /* 0x014ff60003800000 */
[----:B------:R-:W-:Y:S01]  /*6420*/  ISETP.NE.U32.AND P0, PT, RZ, UR38, PT ;  /* 0x00000026ff007c0c */ /* 0x000fe2000bf05070 */
[----:B------:R-:W-:Y:S01]  /*6430*/  BSSY B0, `(.L_x_112) ;  /* 0x0000018000007945 */ /* 0x000fe20003800000 */
[----:B------:R-:W-:Y:S02]  /*6440*/  FSETP.NEU.AND P2, PT, R101, RZ, PT ;  /* 0x000000ff6500720b */ /* 0x000fe40003f4d000 */
[----:B------:R-:W-:Y:S02]  /*6450*/  CS2R R110, SRZ ;  /* 0x00000000006e7805 */ /* 0x000fe4000001ff00 */
[----:B------:R-:W-:Y:S02]  /*6460*/  ISETP.NE.AND.EX P0, PT, RZ, UR39, PT, P0 ;  /* 0x00000027ff007c0c */ /* 0x000fe4000bf05300 */
[----:B------:R-:W-:Y:S02]  /*6470*/  CS2R R108, SRZ ;  /* 0x00000000006c7805 */ /* 0x000fe4000001ff00 */
[----:B------:R-:W-:Y:S02]  /*6480*/  LOP3.LUT P1, RZ, R200, 0xff, RZ, 0xc0, !PT ;  /* 0x000000ffc8ff7812 */ /* 0x000fe4000782c0ff */
[----:B------:R-:W-:Y:S02]  /*6490*/  CS2R R114, SRZ ;  /* 0x0000000000727805 */ /* 0x000fe4000001ff00 */
[----:B------:R-:W-:Y:S02]  /*64a0*/  SEL R0, RZ, 0xffffffff, P2 ;  /* 0xffffffffff007807 */ /* 0x000fe40001000000 */
[----:B------:R-:W-:Y:S02]  /*64b0*/  CS2R R112, SRZ ;  /* 0x0000000000707805 */ /* 0x000fe4000001ff00 */
[----:B------:R-:W-:Y:S02]  /*64c0*/  SEL R3, RZ, 0xffffffff, P0 ;  /* 0xffffffffff037807 */ /* 0x000fe40000000000 */
[----:B------:R-:W-:Y:S02]  /*64d0*/  CS2R R118, SRZ ;  /* 0x0000000000767805 */ /* 0x000fe4000001ff00 */
[----:B------:R-:W-:Y:S02]  /*64e0*/  CS2R R116, SRZ ;  /* 0x0000000000747805 */ /* 0x000fe4000001ff00 */
[----:B------:R-:W-:Y:S02]  /*64f0*/  CS2R R122, SRZ ;  /* 0x00000000007a7805 */ /* 0x000fe4000001ff00 */
[----:B------:R-:W-:Y:S02]  /*6500*/  @P3 SEL R0, R3, R0, !P1 ;  /* 0x0000000003003207 */ /* 0x000fe40004800000 */
[----:B------:R-:W-:Y:S02]  /*6510*/  CS2R R120, SRZ ;  /* 0x0000000000787805 */ /* 0x000fe4000001ff00 */
[----:B------:R-:W-:Y:S02]  /*6520*/  CS2R R106, SRZ ;  /* 0x00000000006a7805 */ /* 0x000fe4000001ff00 */
[----:B------:R-:W-:Y:S02]  /*6530*/  CS2R R104, SRZ ;  /* 0x0000000000687805 */ /* 0x000fe4000001ff00 */
[----:B------:R-:W-:Y:S04]  /*6540*/  LOP3.LUT R0, R0, 0x1, RZ, 0xc0, !PT ;  /* 0x0000000100007812 */ /* 0x000fe800078ec0ff */
[----:B------:R-:W-:Y:S01]  /*6550*/  ISETP.NE.U32.AND P0, PT, R0, 0x1, PT ;  /* 0x000000010000780c */ /* 0x000fe20003f05070 */
[----:B------:R-:W-:Y:S01]  /*6560*/  @!UPT UIADD3 URZ, UPT, UPT, URZ, URZ, URZ ;  /* 0x000000fffffff290 */ /* 0x000fe2000fffe0ff */
[----:B------:R-:W-:Y:S11]  /*6570*/  @!P5 BRA `(.L_x_113) ;  /* 0x00000000000cd947 */ /* 0x000ff60003800000 */
[----:B------:R-:W-:Y:S04]  /*6580*/  SHF.L.U32 R3, R213, 0x1f, RZ ;  /* 0x0000001fd5037819 */ /* 0x000fe800000006ff */
[----:B------:R-:W1:Y:S02]  /*6590*/  SYNCS.PHASECHK.TRANS64.TRYWAIT P1, [UR41+0x1d0], R3 ;  /* 0x0001d003ff0075a7 */ /* 0x000e640008021129 */
[----:B-1----:R-:W-:Y:S05]  /*65a0*/  @!P1 BRA `(.L_x_114) ;  /* 0x0000003000ac9947 */ /* 0x002fea0003800000 */
.L_x_113:
[----:B------:R-:W-:Y:S05]  /*65b0*/  BSYNC B0 ;  /* 0x0000000000007941 */ /* 0x000fea0003800000 */
.L_x_112:
[----:B------:R2:W4:Y:S01]  /*65c0*/  @P0 LDS.128 R108, [R206+UR41+0x300] ;  /* 0x00030029ce6c0984 */ /* 0x0005220008000c00 */
[----:B------:R-:W-:Y:S01]  /*65d0*/  UIADD3 UR4, UPT, UPT, UR41, 0x1d8, URZ ;  /* 0x000001d829047890 */ /* 0x000fe2000fffe0ff */
[----:B------:R-:W-:Y:S02]  /*65e0*/  LOP3.LUT R213, R213, 0x1, RZ, 0x3c, !PT ;  /* 0x00000001d5d57812 */ /* 0x000fe400078e3cff */
[----:B------:R2:W1:Y:S01]  /*65f0*/  @P0 LDS.128 R112, [R206+UR41+0xb00] ;  /* 0x000b0029ce700984 */ /* 0x0004620008000c00 */
[----:B------:R-:W-:Y:S03]  /*6600*/  UPRMT UR4, UR37, 0x654, UR4 ;  /* 0x0000065425047896 */ /* 0x000fe60008000004 */
[----:B------:R2:W1:Y:S04]  /*6610*/  @P0 LDS.128 R116, [R206+UR41+0x1300] ;  /* 0x00130029ce740984 */ /* 0x0004680008000c00 */
[----:B------:R2:W1:Y:S04]  /*6620*/  @P0 LDS.128 R120, [R206+UR41+0x1b00] ;  /* 0x001b0029ce780984 */ /* 0x0004680008000c00 */
[----:B------:R2:W1:Y:S01]  /*6630*/  @P0 LDS.128 R104, [R206+UR41+0x2300] ;  /* 0x00230029ce680984 */ /* 0x0004620008000c00 */
[----:B------:R-:W-:Y:S01]  /*6640*/  @!PT LDS RZ, [RZ] ;  /* 0x00000000fffff984 */ /* 0x000fe20000000800 */
[----:B------:R-:W-:Y:S01]  /*6650*/  @!PT LDS RZ, [RZ] ;  /* 0x00000000fffff984 */ /* 0x000fe20000000800 */
[----:B------:R-:W-:Y:S01]  /*6660*/  @!PT LDS RZ, [RZ] ;  /* 0x00000000fffff984 */ /* 0x000fe20000000800 */
[----:B------:R-:W-:Y:S01]  /*6670*/  @!PT LDS RZ, [RZ] ;  /* 0x00000000fffff984 */ /* 0x000fe20000000800 */
[----:B------:R5:W-:Y:S06]  /*6680*/  MEMBAR.ALL.CTA ;  /* 0x0000000000007992 */ /* 0x000bec0000008000 */
[----:B-----5:R-:W5:Y:S02]  /*6690*/  FENCE.VIEW.ASYNC.S ;  /* 0x00000000000073c6 */ /* 0x020f640000000000 */
[----:B-----5:R-:W-:Y:S01]  /*66a0*/  SYNCS.ARRIVE.TRANS64.RED.A1T0 RZ, [UR4], RZ ;  /* 0x000000ffffff79a7 */ /* 0x020fe20008100404 */
.L_x_111:
[----:B------:R-:W-:Y:S05]  /*66b0*/  BSYNC B1 ;  /* 0x0000000000017941 */ /* 0x000fea0003800000 */
.L_x_110:
[----:B-1----:R-:W-:Y:S04]  /*66c0*/  LEA.HI R0, R96, R96, RZ, 0x1 ;  /* 0x0000006060007211 */ /* 0x002fe800078f08ff */
[----:B------:R-:W-:Y:S02]  /*66d0*/  SHF.R.U32.HI R7, RZ, 0x1, R0 ;  /* 0x00000001ff077819 */ /* 0x000fe40000011600 */
[----:B------:R-:W-:Y:S03]  /*66e0*/  LOP3.LUT R5, R0, 0xffe, RZ, 0xc0, !PT ;  /* 0x00000ffe00057812 */ /* 0x000fe600078ec0ff */
[----:B------:R-:W-:Y:S02]  /*66f0*/  IMAD R3, R7, 0xa0, R2 ;  /* 0x000000a007037824 */ /* 0x000fe400078e0202 */
[----:B------:R-:W-:Y:S04]  /*6700*/  IMAD.IADD R0, R96, 0x1, -R5 ;  /* 0x0000000160007824 */ /* 0x000fe800078e0a05 */
[----:B------:R-:W-:Y:S05]  /*6710*/  IMAD R99, R0, 0x100000, R3 ;  /* 0x0010000000637824 */ /* 0x000fea00078e0203 */
[----:B------:R-:W-:Y:S04]  /*6720*/  SHF.R.U32.HI R4, RZ, 0x15, R99 ;  /* 0x00000015ff047819 */ /* 0x000fe80000011663 */
[----:B------:R-:W-:Y:S01]  /*6730*/  LOP3.LUT P0, RZ, R4, 0x3, R207, 0x48, !PT ;  /* 0x0000000304ff7812 */ /* 0x000fe200078048cf */
[----:B------:R-:W-:Y:S01]  /*6740*/  @!UPT UIADD3 URZ, UPT, UPT, URZ, URZ, URZ ;  /* 0x000000fffffff290 */ /* 0x000fe2000fffe0ff */
[----:B------:R-:W-:Y:S11]  /*6750*/  @P4 BRA `(.L_x_115) ;  /* 0x0000000000084947 */ /* 0x000ff60003800000 */
[----:B------:R-:W1:Y:S02]  /*6760*/  SYNCS.PHASECHK.TRANS64.TRYWAIT P1, [R16+URZ+0x210], R9 ;  /* 0x00021009100075a7 */ /* 0x000e6400080211ff */
[----:B-1----:R-:W-:Y:S05]  /*6770*/  @!P1 BRA `(.L_x_116) ;  /* 0x0000003000509947 */ /* 0x002fea0003800000 */
.L_x_115:
[----:B------:R-:W-:Y:S05]  /*6780*/  @!P0 BRA `(.L_x_117) ;  /* 0x0000000000408947 */ /* 0x000fea0003800000 */
[----:B------:R-:W1:Y:S01]  /*6790*/  LDCU.64 UR8, c[0x4][0x70] ;  /* 0x01000e00ff0877ac */ /* 0x000e620008000a00 */
[----:B------:R-:W-:Y:S01]  /*67a0*/  MOV R15, 0x0 ;  /* 0x00000000000f7802 */ /* 0x000fe20000000f00 */
[----:B------:R-:W-:Y:S02]  /*67b0*/  HFMA2 R12, -RZ, RZ, 0, 5.9604644775390625e-08 ;  /* 0x00000001ff0c7431 */ /* 0x000fe400000001ff */
[----:B------:R-:W-:Y:S02]  /*67c0*/  IMAD.MOV.U32 R8, RZ, RZ, 0x192 ;  /* 0x00000192ff087424 */ /* 0x000fe400078e00ff */
[----:B------:R-:W-:Y:S01]  /*67d0*/  IMAD.MOV.U32 R13, RZ, RZ, RZ ;  /* 0x000000ffff0d7224 */ /* 0x000fe200078e00ff */
[----:B------:R-:W5:Y:S01]  /*67e0*/  LDCU.64 UR6, c[0x4][0x78] ;  /* 0x01000f00ff0677ac */ /* 0x000f620008000a00 */
[----:B------:R-:W2:Y:S01]  /*67f0*/  LDC.64 R14, c[0x4][R15] ;  /* 0x010000000f0e7b82 */ /* 0x000ea20000000a00 */
[----:B------:R-:W3:Y:S01]  /*6800*/  LDCU.64 UR4, c[0x4][0x10] ;  /* 0x01000200ff0477ac */ /* 0x000ee20008000a00 */
[----:B-1----:R-:W-:Y:S01]  /*6810*/  MOV R5, UR9 ;  /* 0x0000000900057c02 */ /* 0x002fe20008000f00 */
[----:B------:R-:W-:Y:S01]  /*6820*/  IMAD.U32 R4, RZ, RZ, UR8 ;  /* 0x00000008ff047e24 */ /* 0x000fe2000f8e00ff */
[----:B-----5:R-:W-:Y:S01]  /*6830*/  MOV R7, UR7 ;  /* 0x0000000700077c02 */ /* 0x020fe20008000f00 */
[----:B------:R-:W-:Y:S01]  /*6840*/  IMAD.U32 R6, RZ, RZ, UR6 ;  /* 0x00000006ff067e24 */ /* 0x000fe2000f8e00ff */
[----:B---3--:R-:W-:Y:S01]  /*6850*/  MOV R11, UR5 ;  /* 0x00000005000b7c02 */ /* 0x008fe20008000f00 */
[----:B------:R-:W-:Y:S02]  /*6860*/  IMAD.U32 R10, RZ, RZ, UR4 ;  /* 0x00000004ff0a7e24 */ /* 0x000fe4000f8e00ff */
[----:B------:R-:W-:Y:S07]  /*6870*/  LEPC R20, `(.L_x_117) ;  /* 0x000000001014794e */ /* 0x000fee0000000000 */
[----:B--2-4-:R-:W-:Y:S05]  /*6880*/  CALL.ABS.NOINC R14 ;  /* 0x000000000e007343 */ /* 0x014fea0003c00000 */
.L_x_117:
[----:B------:R-:W-:Y:S05]  /*6890*/  WARPSYNC.ALL ;  /* 0x0000000000007948 */ /* 0x000fea0003800000 */
[C---:B------:R-:W-:Y:S01]  /*68a0*/  R2UR UR4, R99.reuse ;  /* 0x00000000630472ca */ /* 0x040fe200000e0000 */
[----:B------:R-:W-:Y:S05]  /*68b0*/  VIADD R0, R99, 0x20 ;  /* 0x0000002063007836 */ /* 0x000fea0000000000 */
[----:B------:R-:W-:Y:S04]  /*68c0*/  SHF.R.U32.HI R0, RZ, 0x15, R0 ;  /* 0x00000015ff007819 */ /* 0x000fe80000011600 */
[----:B------:R-:W-:Y:S03]  /*68d0*/  LOP3.LUT P0, RZ, R0, 0x3, R207, 0x48, !PT ;  /* 0x0000000300ff7812 */ /* 0x000fe600078048cf */
[----:B------:R-:W1:Y:S01]  /*68e0*/  LDTM.16dp32bit_t0_t15.x16 R72, tmem[UR4] ;  /* 0x00000004004879ee */ /* 0x000e620008a00000 */
[----:B------:R-:W1:Y:S09]  /*68f0*/  LDTM.16dp32bit_t16_t31.x16 R72, tmem[UR4+0x10] ;  /* 0x00001004004879ee */ /* 0x000e720008a20000 */
[----:B-1----:R-:W-:Y:S05]  /*6900*/  @!P0 BRA `(.L_x_118) ;  /* 0x0000000000408947 */ /* 0x002fea0003800000 */
        /* <DEDUP_REMOVED lines=16> */
.L_x_118:
[----:B------:R-:W-:Y:S05]  /*6a10*/  WARPSYNC.ALL ;  /* 0x0000000000007948 */ /* 0x000fea0003800000 */
[C---:B------:R-:W-:Y:S01]  /*6a20*/  R2UR UR4, R99.reuse ;  /* 0x00000000630472ca */ /* 0x040fe200000e0000 */
[----:B------:R-:W-:Y:S05]  /*6a30*/  VIADD R0, R99, 0x40 ;  /* 0x0000004063007836 */ /* 0x000fea0000000000 */
[----:B------:R-:W-:Y:S04]  /*6a40*/  SHF.R.U32.HI R0, RZ, 0x15, R0 ;  /* 0x00000015ff007819 */ /* 0x000fe80000011600 */
[----:B------:R-:W-:Y:S03]  /*6a50*/  LOP3.LUT P0, RZ, R0, 0x3, R207, 0x48, !PT ;  /* 0x0000000300ff7812 */ /* 0x000fe600078048cf */
[----:B------:R-:W1:Y:S01]  /*6a60*/  LDTM.16dp32bit_t0_t15.x16 R56, tmem[UR4+0x20] ;  /* 0x00002004003879ee */ /* 0x000e620008a00000 */
        /* <DEDUP_REMOVED lines=18> */
.L_x_119:
        /* <DEDUP_REMOVED lines=24> */
.L_x_120:
        /* <DEDUP_REMOVED lines=24> */
.L_x_121:
[----:B------:R-:W-:Y:S01]  /*6e90*/  LOP3.LUT P0, RZ, R205, 0x60, RZ, 0xc0, !PT ;  /* 0x00000060cdff7812 */ /* 0x000fe2000780c0ff */
[----:B------:R-:W-:Y:S05]  /*6ea0*/  WARPSYNC.ALL ;  /* 0x0000000000007948 */ /* 0x000fea0003800000 */
[----:B------:R-:W-:Y:S01]  /*6eb0*/  R2UR UR4, R99 ;  /* 0x00000000630472ca */ /* 0x000fe200000e0000 */
[----:B---3--:R-:W-:Y:S01]  /*6ec0*/  FMUL R72, R98, R72 ;  /* 0x0000004862487220 */ /* 0x008fe20000400000 */
[----:B------:R-:W-:Y:S01]  /*6ed0*/  R2UR UR5, R16 ;  /* 0x00000000100572ca */ /* 0x000fe200000e0000 */
[C---:B------:R-:W-:Y:S01]  /*6ee0*/  FMUL R73, R98.reuse, R73 ;  /* 0x0000004962497220 */ /* 0x040fe20000400000 */
[----:B----4-:R-:W-:Y:S01]  /*6ef0*/  F2FP.F16.E4M3.UNPACK_B R102, R108 ;  /* 0x0000006cff66723e */ /* 0x010fe200020006ff */
[C---:B------:R-:W-:Y:S01]  /*6f00*/  FMUL R76, R98.reuse, R76 ;  /* 0x0000004c624c7220 */ /* 0x040fe20000400000 */
[----:B------:R-:W-:Y:S01]  /*6f10*/  F2FP.F16.E4M3.UNPACK_B R139, R108.H1 ;  /* 0x0000006cff8b723e */ /* 0x000fe200030006ff */
[C---:B------:R-:W-:Y:S01]  /*6f20*/  FMUL R77, R98.reuse, R77 ;  /* 0x0000004d624d7220 */ /* 0x040fe20000400000 */
[C---:B------:R-:W-:Y:S01]  /*6f30*/  FMUL R80, R98.reuse, R80 ;  /* 0x0000005062507220 */ /* 0x040fe20000400000 */
[--C-:B------:R-:W-:Y:S01]  /*6f40*/  HADD2.F32 R100, -RZ, R102.reuse.H0_H0 ;  /* 0x20000066ff647230 */ /* 0x100fe20000004100 */
[-C--:B------:R-:W-:Y:S01]  /*6f50*/  F2FP.F16.E4M3.UNPACK_B R108, R109.reuse ;  /* 0x0000006dff6c723e */ /* 0x080fe200020006ff */
[----:B------:R-:W-:Y:S01]  /*6f60*/  HADD2.F32 R102, -RZ, R102.H1_H1 ;  /* 0x30000066ff667230 */ /* 0x000fe20000004100 */
[----:B------:R-:W-:Y:S01]  /*6f70*/  F2FP.F16.E4M3.UNPACK_B R109, R109.H1 ;  /* 0x0000006dff6d723e */ /* 0x000fe200030006ff */
[--C-:B------:R-:W-:Y:S01]  /*6f80*/  HADD2.F32 R103, -RZ, R139.reuse.H0_H0 ;  /* 0x2000008bff677230 */ /* 0x100fe20000004100 */
[----:B------:R-:W-:Y:S01]  /*6f90*/  LDTM.16dp32bit_t0_t15.x16 R4, tmem[UR4+0x80] ;  /* 0x00008004000479ee */ /* 0x000fe20008a00000 */
[----:B------:R-:W1:Y:S01]  /*6fa0*/  LDTM.16dp32bit_t16_t31.x16 R4, tmem[UR4+0x90] ;  /* 0x00009004000479ee */ /* 0x000e620008a20000 */
[----:B------:R-:W-:Y:S01]  /*6fb0*/  NOP ;  /* 0x0000000000007918 */ /* 0x000fe20000000000 */
[C---:B------:R-:W-:Y:S01]  /*6fc0*/  FFMA R72, R101.reuse, R100, R72 ;  /* 0x0000006465487223 */ /* 0x040fe20000000048 */
[C---:B------:R-:W-:Y:S01]  /*6fd0*/  FFMA R73, R101.reuse, R102, R73 ;  /* 0x0000006665497223 */ /* 0x040fe20000000049 */
[----:B------:R-:W-:Y:S01]  /*6fe0*/  F2FP.F16.E4M3.UNPACK_B R166, R104 ;  /* 0x00000068ffa6723e */ /* 0x000fe200020006ff */
[----:B------:R-:W-:Y:S01]  /*6ff0*/  UIADD3 UR5, UPT, UPT, UR5, 0x230, URZ ;  /* 0x0000023005057890 */ /* 0x000fe2000fffe0ff */
[C---:B------:R-:W-:Y:S01]  /*7000*/  FMUL R81, R98.reuse, R81 ;  /* 0x0000005162517220 */ /* 0x040fe20000400000 */
[C---:B------:R-:W-:Y:S01]  /*7010*/  FMUL R0, R98.reuse, R84 ;  /* 0x0000005462007220 */ /* 0x040fe20000400000 */
[C---:B------:R-:W-:Y:S01]  /*7020*/  FMUL R3, R98.reuse, R85 ;  /* 0x0000005562037220 */ /* 0x040fe20000400000 */
[--C-:B------:R-:W-:Y:S01]  /*7030*/  HADD2.F32 R165, -RZ, R166.reuse.H0_H0 ;  /* 0x200000a6ffa57230 */ /* 0x100fe20000004100 */
[----:B------:R-:W-:Y:S01]  /*7040*/  F2FP.F16.E4M3.UNPACK_B R168, R104.H1 ;  /* 0x00000068ffa8723e */ /* 0x000fe200030006ff */
[----:B------:R-:W-:Y:S01]  /*7050*/  HADD2.F32 R104, -RZ, R139.H1_H1 ;  /* 0x3000008bff687230 */ /* 0x000fe20000004100 */
[----:B------:R-:W-:Y:S01]  /*7060*/  UPRMT UR5, UR37, 0x654, UR5 ;  /* 0x0000065425057896 */ /* 0x000fe20008000005 */
[C---:B------:R-:W-:Y:S01]  /*7070*/  FMUL R22, R98.reuse, R56 ;  /* 0x0000003862167220 */ /* 0x040fe20000400000 */
[----:B------:R-:W-:Y:S01]  /*7080*/  F2FP.F16.E4M3.UNPACK_B R137, R110 ;  /* 0x0000006eff89723e */ /* 0x000fe200020006ff */
[----:B------:R-:W-:Y:S02]  /*7090*/  HADD2.F32 R166, -RZ, R166.H1_H1 ;  /* 0x300000a6ffa67230 */ /* 0x000fe40000004100 */
[C---:B------:R-:W-:Y:S01]  /*70a0*/  FMUL R23, R98.reuse, R57 ;  /* 0x0000003962177220 */ /* 0x040fe20000400000 */
[C---:B------:R-:W-:Y:S01]  /*70b0*/  FMUL R56, R98.reuse, R60 ;  /* 0x0000003c62387220 */ /* 0x040fe20000400000 */
[----:B------:R-:W-:Y:S01]  /*70c0*/  F2FP.F16.E4M3.UNPACK_B R170, R105 ;  /* 0x00000069ffaa723e */ /* 0x000fe200020006ff */
[----:B------:R-:W-:Y:S02]  /*70d0*/  HADD2.F32 R167, -RZ, R168.H0_H0 ;  /* 0x200000a8ffa77230 */ /* 0x000fe40000004100 */
[C---:B------:R-:W-:Y:S01]  /*70e0*/  FMUL R57, R98.reuse, R61 ;  /* 0x0000003d62397220 */ /* 0x040fe20000400000 */
[----:B-1----:R-:W-:Y:S01]  /*70f0*/  SYNCS.ARRIVE.TRANS64.RED.A1T0 RZ, [UR5], RZ ;  /* 0x000000ffffff79a7 */ /* 0x002fe20008100405 */
[C---:B------:R-:W-:Y:S01]  /*7100*/  FMUL R60, R98.reuse, R64 ;  /* 0x00000040623c7220 */ /* 0x040fe20000400000 */
[----:B------:R-:W-:Y:S01]  /*7110*/  F2FP.F16.E4M3.UNPACK_B R172, R105.H1 ;  /* 0x00000069ffac723e */ /* 0x000fe200030006ff */
[----:B------:R-:W-:Y:S02]  /*7120*/  HADD2.F32 R105, -RZ, R108.H0_H0 ;  /* 0x2000006cff697230 */ /* 0x000fe40000004100 */
[C---:B------:R-:W-:Y:S01]  /*7130*/  FMUL R61, R98.reuse, R65 ;  /* 0x00000041623d7220 */ /* 0x040fe20000400000 */
[C---:B------:R-:W-:Y:S01]  /*7140*/  FMUL R64, R98.reuse, R68 ;  /* 0x0000004462407220 */ /* 0x040fe20000400000 */
[----:B------:R-:W-:Y:S01]  /*7150*/  F2FP.F16.E4M3.UNPACK_B R174, R106 ;  /* 0x0000006affae723e */ /* 0x000fe200020006ff */
[----:B------:R-:W-:Y:S02]  /*7160*/  HADD2.F32 R168, -RZ, R168.H1_H1 ;  /* 0x300000a8ffa87230 */ /* 0x000fe40000004100 */
[C---:B------:R-:W-:Y:S01]  /*7170*/  FMUL R65, R98.reuse, R69 ;  /* 0x0000004562417220 */ /* 0x040fe20000400000 */
[C---:B------:R-:W-:Y:S01]  /*7180*/  FMUL R40, R98.reuse, R40 ;  /* 0x0000002862287220 */ /* 0x040fe20000400000 */
[----:B------:R-:W-:Y:S01]  /*7190*/  F2FP.F16.E4M3.UNPACK_B R176, R106.H1 ;  /* 0x0000006affb0723e */ /* 0x000fe200030006ff */
[----:B------:R-:W-:Y:S02]  /*71a0*/  HADD2.F32 R106, -RZ, R108.H1_H1 ;  /* 0x3000006cff6a7230 */ /* 0x000fe40000004100 */
[C---:B------:R-:W-:Y:S01]  /*71b0*/  FMUL R41, R98.reuse, R41 ;  /* 0x0000002962297220 */ /* 0x040fe20000400000 */
[C---:B------:R-:W-:Y:S01]  /*71c0*/  FMUL R44, R98.reuse, R44 ;  /* 0x0000002c622c7220 */ /* 0x040fe20000400000 */
[----:B------:R-:W-:Y:S01]  /*71d0*/  F2FP.F16.E4M3.UNPACK_B R135, R110.H1 ;  /* 0x0000006eff87723e */ /* 0x000fe200030006ff */
[----:B------:R-:W-:Y:S02]  /*71e0*/  HADD2.F32 R108, -RZ, R109.H1_H1 ;  /* 0x3000006dff6c7230 */ /* 0x000fe40000004100 */
[C---:B------:R-:W-:Y:S01]  /*71f0*/  FMUL R45, R98.reuse, R45 ;  /* 0x0000002d622d7220 */ /* 0x040fe20000400000 */
[----:B------:R-:W-:Y:S02]  /*7200*/  HADD2.F32 R110, -RZ, R137.H1_H1 ;  /* 0x30000089ff6e7230 */ /* 0x000fe40000004100 */
[C---:B------:R-:W-:Y:S01]  /*7210*/  FMUL R48, R98.reuse, R48 ;  /* 0x0000003062307220 */ /* 0x040fe20000400000 */
[----:B------:R-:W-:Y:S01]  /*7220*/  F2FP.F16.E4M3.UNPACK_B R177, R107 ;  /* 0x0000006bffb1723e */ /* 0x000fe200020006ff */
[C---:B------:R-:W-:Y:S01]  /*7230*/  FMUL R49, R98.reuse, R49 ;  /* 0x0000003162317220 */ /* 0x040fe20000400000 */
[C---:B------:R-:W-:Y:S01]  /*7240*/  FMUL R52, R98.reuse, R52 ;  /* 0x0000003462347220 */ /* 0x040fe20000400000 */
[----:B------:R-:W-:Y:S01]  /*7250*/  F2FP.F16.E4M3.UNPACK_B R178, R107.H1 ;  /* 0x0000006bffb2723e */ /* 0x000fe200030006ff */
[----:B------:R-:W-:Y:S02]  /*7260*/  HADD2.F32 R107, -RZ, R109.H0_H0 ;  /* 0x2000006dff6b7230 */ /* 0x000fe40000004100 */
[C---:B------:R-:W-:Y:S01]  /*7270*/  FMUL R53, R98.reuse, R53 ;  /* 0x0000003562357220 */ /* 0x040fe20000400000 */
[----:B------:R-:W-:Y:S02]  /*7280*/  HADD2.F32 R109, -RZ, R137.H0_H0 ;  /* 0x20000089ff6d7230 */ /* 0x000fe40000004100 */
[C---:B------:R-:W-:Y:S01]  /*7290*/  FMUL R24, R98.reuse, R24 ;  /* 0x0000001862187220 */ /* 0x040fe20000400000 */
[----:B------:R-:W-:Y:S01]  /*72a0*/  F2FP.F16.E4M3.UNPACK_B R133, R111 ;  /* 0x0000006fff85723e */ /* 0x000fe200020006ff */
[C---:B------:R-:W-:Y:S01]  /*72b0*/  FMUL R25, R98.reuse, R25 ;  /* 0x0000001962197220 */ /* 0x040fe20000400000 */
[C---:B------:R-:W-:Y:S01]  /*72c0*/  FMUL R28, R98.reuse, R28 ;  /* 0x0000001c621c7220 */ /* 0x040fe20000400000 */
[----:B------:R-:W-:Y:S01]  /*72d0*/  F2FP.F16.E4M3.UNPACK_B R131, R111.H1 ;  /* 0x0000006fff83723e */ /* 0x000fe200030006ff */
[--C-:B------:R-:W-:Y:S02]  /*72e0*/  HADD2.F32 R111, -RZ, R135.reuse.H0_H0 ;  /* 0x20000087ff6f7230 */ /* 0x100fe40000004100 */
[C---:B------:R-:W-:Y:S01]  /*72f0*/  FMUL R29, R98.reuse, R29 ;  /* 0x0000001d621d7220 */ /* 0x040fe20000400000 */
[C---:B------:R-:W-:Y:S01]  /*7300*/  FMUL R32, R98.reuse, R32 ;  /* 0x0000002062207220 */ /* 0x040fe20000400000 */
[----:B------:R-:W-:Y:S01]  /*7310*/  F2FP.F16.E4M3.UNPACK_B R129, R112 ;  /* 0x00000070ff81723e */ /* 0x000fe200020006ff */
[--C-:B------:R-:W-:Y:S02]  /*7320*/  HADD2.F32 R169, -RZ, R170.reuse.H0_H0 ;  /* 0x200000aaffa97230 */ /* 0x100fe40000004100 */
[C---:B------:R-:W-:Y:S01]  /*7330*/  FMUL R33, R98.reuse, R33 ;  /* 0x0000002162217220 */ /* 0x040fe20000400000 */
[C---:B------:R-:W-:Y:S01]  /*7340*/  FMUL R36, R98.reuse, R36 ;  /* 0x0000002462247220 */ /* 0x040fe20000400000 */
[----:B------:R-:W-:Y:S01]  /*7350*/  F2FP.F16.E4M3.UNPACK_B R127, R112.H1 ;  /* 0x00000070ff7f723e */ /* 0x000fe200030006ff */
[----:B------:R-:W-:Y:S02]  /*7360*/  HADD2.F32 R112, -RZ, R135.H1_H1 ;  /* 0x30000087ff707230 */ /* 0x000fe40000004100 */
[C---:B------:R-:W-:Y:S01]  /*7370*/  FMUL R37, R98.reuse, R37 ;  /* 0x0000002562257220 */ /* 0x040fe20000400000 */
[C---:B------:R-:W-:Y:S01]  /*7380*/  FMUL R4, R98.reuse, R4 ;  /* 0x0000000462047220 */ /* 0x040fe20000400000 */
[----:B------:R-:W-:Y:S01]  /*7390*/  F2FP.F16.E4M3.UNPACK_B R125, R113 ;  /* 0x00000071ff7d723e */ /* 0x000fe200020006ff */
[----:B------:R-:W-:Y:S02]  /*73a0*/  HADD2.F32 R170, -RZ, R170.H1_H1 ;  /* 0x300000aaffaa7230 */ /* 0x000fe40000004100 */
[C---:B------:R-:W-:Y:S01]  /*73b0*/  FMUL R5, R98.reuse, R5 ;  /* 0x0000000562057220 */ /* 0x040fe20000400000 */
[C---:B------:R-:W-:Y:S01]  /*73c0*/  FMUL R8, R98.reuse, R8 ;  /* 0x0000000862087220 */ /* 0x040fe20000400000 */
[----:B------:R-:W-:Y:S01]  /*73d0*/  F2FP.F16.E4M3.UNPACK_B R124, R113.H1 ;  /* 0x00000071ff7c723e */ /* 0x000fe200030006ff */
[----:B------:R-:W-:Y:S02]  /*73e0*/  HADD2.F32 R113, -RZ, R133.H0_H0 ;  /* 0x20000085ff717230 */ /* 0x000fe40000004100 */
[C---:B------:R-:W-:Y:S01]  /*73f0*/  FMUL R9, R98.reuse, R9 ;  /* 0x0000000962097220 */ /* 0x040fe20000400000 */
[--C-:B------:R-:W-:Y:S02]  /*7400*/  HADD2.F32 R173, -RZ, R174.reuse.H0_H0 ;  /* 0x200000aeffad7230 */ /* 0x100fe40000004100 */
[C---:B------:R-:W-:Y:S01]  /*7410*/  FMUL R12, R98.reuse, R12 ;  /* 0x0000000c620c7220 */ /* 0x040fe20000400000 */
[----:B------:R-:W-:Y:S01]  /*7420*/  F2FP.F16.E4M3.UNPACK_B R126, R114 ;  /* 0x00000072ff7e723e */ /* 0x000fe200020006ff */
[----:B------:R-:W-:Y:S02]  /*7430*/  HADD2.F32 R174, -RZ, R174.H1_H1 ;  /* 0x300000aeffae7230 */ /* 0x000fe40000004100 */
[C---:B------:R-:W-:Y:S01]  /*7440*/  FMUL R13, R98.reuse, R13 ;  /* 0x0000000d620d7220 */ /* 0x040fe20000400000 */
[----:B------:R-:W-:Y:S02]  /*7450*/  HADD2.F32 R100, -RZ, R177.H1_H1 ;  /* 0x300000b1ff647230 */ /* 0x000fe40000004100 */
[C---:B------:R-:W-:Y:S01]  /*7460*/  FMUL R16, R98.reuse, R16 ;  /* 0x0000001062107220 */ /* 0x040fe20000400000 */
[----:B------:R-:W-:Y:S01]  /*7470*/  F2FP.F16.E4M3.UNPACK_B R128, R114.H1 ;  /* 0x00000072ff80723e */ /* 0x000fe200030006ff */
[----:B------:R-:W-:Y:S02]  /*7480*/  HADD2.F32 R114, -RZ, R133.H1_H1 ;  /* 0x30000085ff727230 */ /* 0x000fe40000004100 */
[C---:B------:R-:W-:Y:S01]  /*7490*/  FMUL R17, R98.reuse, R17 ;  /* 0x0000001162117220 */ /* 0x040fe20000400000 */
[C---:B------:R-:W-:Y:S01]  /*74a0*/  FMUL R74, R98.reuse, R74 ;  /* 0x0000004a624a7220 */ /* 0x040fe20000400000 */
[----:B------:R-:W-:Y:S01]  /*74b0*/  F2FP.F16.E4M3.UNPACK_B R130, R115 ;  /* 0x00000073ff82723e */ /* 0x000fe200020006ff */
[C---:B------:R-:W-:Y:S01]  /*74c0*/  FMUL R75, R98.reuse, R75 ;  /* 0x0000004b624b7220 */ /* 0x040fe20000400000 */
[C---:B------:R-:W-:Y:S01]  /*74d0*/  FMUL R78, R98.reuse, R78 ;  /* 0x0000004e624e7220 */ /* 0x040fe20000400000 */
[----:B------:R-:W-:Y:S01]  /*74e0*/  F2FP.F16.E4M3.UNPACK_B R132, R115.H1 ;  /* 0x00000073ff84723e */ /* 0x000fe200030006ff */
[C---:B------:R-:W-:Y:S01]  /*74f0*/  FFMA R74, R101.reuse, R103, R74 ;  /* 0x00000067654a7223 */ /* 0x040fe2000000004a */
[C---:B------:R-:W-:Y:S01]  /*7500*/  FFMA R75, R101.reuse, R104, R75 ;  /* 0x00000068654b7223 */ /* 0x040fe2000000004b */
[----:B------:R-:W-:Y:S01]  /*7510*/  F2FP.F16.E4M3.UNPACK_B R134, R116 ;  /* 0x00000074ff86723e */ /* 0x000fe200020006ff */
[--C-:B------:R-:W-:Y:S02]  /*7520*/  HADD2.F32 R115, -RZ, R131.reuse.H0_H0 ;  /* 0x20000083ff737230 */ /* 0x100fe40000004100 */
[C---:B------:R-:W-:Y:S01]  /*7530*/  FFMA R76, R101.reuse, R105, R76 ;  /* 0x00000069654c7223 */ /* 0x040fe2000000004c */
[----:B------:R-:W-:Y:S01]  /*7540*/  FFMA R77, R101, R106, R77 ;  /* 0x0000006a654d7223 */ /* 0x000fe2000000004d */
[----:B------:R-:W-:Y:S01]  /*7550*/  F2FP.F16.E4M3.UNPACK_B R136, R116.H1 ;  /* 0x00000074ff88723e */ /* 0x000fe200030006ff */
[----:B------:R-:W-:Y:S01]  /*7560*/  HADD2.F32 R116, -RZ, R131.H1_H1 ;  /* 0x30000083ff747230 */ /* 0x000fe20000004100 */
[----:B------:R-:W-:Y:S01]  /*7570*/  F2FP.SATFINITE.E4M3.F32.PACK_AB_MERGE_C R192, R75, R74, RZ ;  /* 0x0000004a4bc0723e */ /* 0x000fe200048070ff */
[----:B------:R-:W-:Y:S01]  /*7580*/  FFMA R78, R101, R107, R78 ;  /* 0x0000006b654e7223 */ /* 0x000fe2000000004e */
[--C-:B------:R-:W-:Y:S02]  /*7590*/  HADD2.F32 R133, -RZ, R134.reuse.H0_H0 ;  /* 0x20000086ff857230 */ /* 0x100fe40000004100 */
[C---:B------:R-:W-:Y:S01]  /*75a0*/  FMUL R79, R98.reuse, R79 ;  /* 0x0000004f624f7220 */ /* 0x040fe20000400000 */
[----:B------:R-:W-:Y:S01]  /*75b0*/  F2FP.SATFINITE.E4M3.F32.PACK_AB_MERGE_C R192, R73, R72, R192 ;  /* 0x0000004849c0723e */ /* 0x000fe200048070c0 */
[----:B------:R-:W-:Y:S02]  /*75c0*/  HADD2.F32 R134, -RZ, R134.H1_H1 ;  /* 0x30000086ff867230 */ /* 0x000fe40000004100 */
[C---:B------:R-:W-:Y:S01]  /*75d0*/  FMUL R82, R98.reuse, R82 ;  /* 0x0000005262527220 */ /* 0x040fe20000400000 */
[C---:B------:R-:W-:Y:S01]  /*75e0*/  FFMA R79, R101.reuse, R108, R79 ;  /* 0x0000006c654f7223 */ /* 0x040fe2000000004f */
[C---:B------:R-:W-:Y:S01]  /*75f0*/  FFMA R80, R101.reuse, R109, R80 ;  /* 0x0000006d65507223 */ /* 0x040fe20000000050 */
[----:B------:R-:W-:Y:S01]  /*7600*/  FFMA R81, R101, R110, R81 ;  /* 0x0000006e65517223 */ /* 0x000fe20000000051 */
[----:B------:R-:W-:Y:S01]  /*7610*/  F2FP.F16.E4M3.UNPACK_B R138, R117 ;  /* 0x00000075ff8a723e */ /* 0x000fe200020006ff */
[----:B------:R-:W-:Y:S01]  /*7620*/  HADD2.F32 R131, -RZ, R132.H0_H0 ;  /* 0x20000084ff837230 */ /* 0x000fe20000004100 */
[----:B------:R-:W-:Y:S01]  /*7630*/  F2FP.SATFINITE.E4M3.F32.PACK_AB_MERGE_C R193, R79, R78, RZ ;  /* 0x0000004e4fc1723e */ /* 0x000fe200048070ff */
[----:B------:R-:W-:Y:S01]  /*7640*/  FFMA R82, R101, R111, R82 ;  /* 0x0000006f65527223 */ /* 0x000fe20000000052 */
[----:B------:R-:W-:Y:S02]  /*7650*/  HADD2.F32 R103, -RZ, R177.H0_H0 ;  /* 0x200000b1ff677230 */ /* 0x000fe40000004100 */
[C---:B------:R-:W-:Y:S01]  /*7660*/  FMUL R83, R98.reuse, R83 ;  /* 0x0000005362537220 */ /* 0x040fe20000400000 */
[----:B------:R-:W-:Y:S01]  /*7670*/  F2FP.SATFINITE.E4M3.F32.PACK_AB_MERGE_C R193, R77, R76, R193 ;  /* 0x0000004c4dc1723e */ /* 0x000fe200048070c1 */
[--C-:B------:R-:W-:Y:S01]  /*7680*/  HADD2.F32 R137, -RZ, R138.reuse.H0_H0 ;  /* 0x2000008aff897230 */ /* 0x100fe20000004100 */
[----:B------:R-:W-:Y:S01]  /*7690*/  F2FP.F16.E4M3.UNPACK_B R140, R117.H1 ;  /* 0x00000075ff8c723e */ /* 0x000fe200030006ff */
[--C-:B------:R-:W-:Y:S02]  /*76a0*/  HADD2.F32 R117, -RZ, R129.reuse.H0_H0 ;  /* 0x20000081ff757230 */ /* 0x100fe40000004100 */
[C---:B------:R-:W-:Y:S01]  /*76b0*/  FFMA R83, R101.reuse, R112, R83 ;  /* 0x0000007065537223 */ /* 0x040fe20000000053 */
[C---:B------:R-:W-:Y:S01]  /*76c0*/  FFMA R0, R101.reuse, R113, R0 ;  /* 0x0000007165007223 */ /* 0x040fe20000000000 */
[----:B------:R-:W-:Y:S01]  /*76d0*/  FFMA R3, R101, R114, R3 ;  /* 0x0000007265037223 */ /* 0x000fe20000000003 */
[----:B------:R-:W-:Y:S02]  /*76e0*/  HADD2.F32 R138, -RZ, R138.H1_H1 ;  /* 0x3000008aff8a7230 */ /* 0x000fe40000004100 */
[C---:B------:R-:W-:Y:S01]  /*76f0*/  FMUL R20, R98.reuse, R86 ;  /* 0x0000005662147220 */ /* 0x040fe20000400000 */
[----:B------:R-:W-:Y:S01]  /*7700*/  F2FP.SATFINITE.E4M3.F32.PACK_AB_MERGE_C R194, R83, R82, RZ ;  /* 0x0000005253c2723e */ /* 0x000fe200048070ff */
[C---:B------:R-:W-:Y:S01]  /*7710*/  FMUL R21, R98.reuse, R87 ;  /* 0x0000005762157220 */ /* 0x040fe20000400000 */
[-C--:B------:R-:W-:Y:S01]  /*7720*/  F2FP.F16.E4M3.UNPACK_B R142, R118.reuse ;  /* 0x00000076ff8e723e */ /* 0x080fe200020006ff */
[C---:B------:R-:W-:Y:S01]  /*7730*/  FFMA R20, R101.reuse, R115, R20 ;  /* 0x0000007365147223 */ /* 0x040fe20000000014 */
[----:B------:R-:W-:Y:S01]  /*7740*/  F2FP.F16.E4M3.UNPACK_B R144, R118.H1 ;  /* 0x00000076ff90723e */ /* 0x000fe200030006ff */
[----:B------:R-:W-:Y:S01]  /*7750*/  HADD2.F32 R118, -RZ, R129.H1_H1 ;  /* 0x30000081ff767230 */ /* 0x000fe20000004100 */
[-C--:B------:R-:W-:Y:S01]  /*7760*/  F2FP.F16.E4M3.UNPACK_B R146, R119.reuse ;  /* 0x00000077ff92723e */ /* 0x080fe200020006ff */
[C---:B------:R-:W-:Y:S01]  /*7770*/  FFMA R21, R101.reuse, R116, R21 ;  /* 0x0000007465157223 */ /* 0x040fe20000000015 */
[----:B------:R-:W-:Y:S01]  /*7780*/  F2FP.F16.E4M3.UNPACK_B R148, R119.H1 ;  /* 0x00000077ff94723e */ /* 0x000fe200030006ff */
[----:B------:R-:W-:Y:S01]  /*7790*/  HADD2.F32 R119, -RZ, R127.H0_H0 ;  /* 0x2000007fff777230 */ /* 0x000fe20000004100 */
[-C--:B------:R-:W-:Y:S01]  /*77a0*/  F2FP.F16.E4M3.UNPACK_B R150, R120.reuse ;  /* 0x00000078ff96723e */ /* 0x080fe200020006ff */
[C---:B------:R-:W-:Y:S01]  /*77b0*/  FFMA R22, R101.reuse, R117, R22 ;  /* 0x0000007565167223 */ /* 0x040fe20000000016 */
[----:B------:R-:W-:Y:S01]  /*77c0*/  F2FP.F16.E4M3.UNPACK_B R152, R120.H1 ;  /* 0x00000078ff98723e */ /* 0x000fe200030006ff */
[----:B------:R-:W-:Y:S01]  /*77d0*/  FFMA R23, R101, R118, R23 ;  /* 0x0000007665177223 */ /* 0x000fe20000000017 */
[----:B------:R-:W-:Y:S01]  /*77e0*/  F2FP.SATFINITE.E4M3.F32.PACK_AB_MERGE_C R194, R81, R80, R194 ;  /* 0x0000005051c2723e */ /* 0x000fe200048070c2 */
[--C-:B------:R-:W-:Y:S01]  /*77f0*/  HADD2.F32 R129, -RZ, R130.reuse.H0_H0 ;  /* 0x20000082ff817230 */ /* 0x100fe20000004100 */
[----:B------:R-:W-:Y:S01]  /*7800*/  F2FP.SATFINITE.E4M3.F32.PACK_AB_MERGE_C R195, R21, R20, RZ ;  /* 0x0000001415c3723e */ /* 0x000fe200048070ff */
[----:B------:R-:W-:Y:S01]  /*7810*/  HADD2.F32 R130, -RZ, R130.H1_H1 ;  /* 0x30000082ff827230 */ /* 0x000fe20000004100 */
[-C--:B------:R-:W-:Y:S01]  /*7820*/  F2FP.F16.E4M3.UNPACK_B R154, R121.reuse ;  /* 0x00000079ff9a723e */ /* 0x080fe200020006ff */
[--C-:B------:R-:W-:Y:S01]  /*7830*/  HADD2.F32 R141, -RZ, R142.reuse.H0_H0 ;  /* 0x2000008eff8d7230 */ /* 0x100fe20000004100 */
[----:B------:R-:W-:Y:S01]  /*7840*/  F2FP.SATFINITE.E4M3.F32.PACK_AB_MERGE_C R195, R3, R0, R195 ;  /* 0x0000000003c3723e */ /* 0x000fe200048070c3 */
[----:B------:R-:W-:Y:S01]  /*7850*/  HADD2.F32 R142, -RZ, R142.H1_H1 ;  /* 0x3000008eff8e7230 */ /* 0x000fe20000004100 */
[----:B------:R-:W-:Y:S01]  /*7860*/  F2FP.F16.E4M3.UNPACK_B R156, R121.H1 ;  /* 0x00000079ff9c723e */ /* 0x000fe200030006ff */
[----:B------:R-:W-:Y:S02]  /*7870*/  HADD2.F32 R121, -RZ, R125.H0_H0 ;  /* 0x2000007dff797230 */ /* 0x000fe40000004100 */
[C---:B------:R-:W-:Y:S01]  /*7880*/  FMUL R58, R98.reuse, R58 ;  /* 0x0000003a623a7220 */ /* 0x040fe20000400000 */
[----:B------:R-:W-:Y:S01]  /*7890*/  HADD2.F32 R120, -RZ, R127.H1_H1 ;  /* 0x3000007fff787230 */ /* 0x000fe20000004100 */
[----:B------:R1:W-:Y:S01]  /*78a0*/  STS.128 [R206+UR41+0x2b00], R192 ;  /* 0x002b00c0ce007988 */ /* 0x0003e20008000c29 */
[--C-:B------:R-:W-:Y:S02]  /*78b0*/  HADD2.F32 R145, -RZ, R146.reuse.H0_H0 ;  /* 0x20000092ff917230 */ /* 0x100fe40000004100 */
[C---:B------:R-:W-:Y:S01]  /*78c0*/  FFMA R58, R101.reuse, R119, R58 ;  /* 0x00000077653a7223 */ /* 0x040fe2000000003a */
[----:B------:R-:W-:Y:S01]  /*78d0*/  HADD2.F32 R146, -RZ, R146.H1_H1 ;  /* 0x30000092ff927230 */ /* 0x000fe20000004100 */
[-C--:B------:R-:W-:Y:S01]  /*78e0*/  F2FP.F16.E4M3.UNPACK_B R158, R122.reuse ;  /* 0x0000007aff9e723e */ /* 0x080fe200020006ff */
[----:B------:R-:W-:Y:S01]  /*78f0*/  HADD2.F32 R149, -RZ, R150.H0_H0 ;  /* 0x20000096ff957230 */ /* 0x000fe20000004100 */
[----:B------:R-:W-:Y:S01]  /*7900*/  F2FP.F16.E4M3.UNPACK_B R160, R122.H1 ;  /* 0x0000007affa0723e */ /* 0x000fe200030006ff */
[----:B------:R-:W-:Y:S02]  /*7910*/  HADD2.F32 R122, -RZ, R125.H1_H1 ;  /* 0x3000007dff7a7230 */ /* 0x000fe40000004100 */
[C---:B------:R-:W-:Y:S01]  /*7920*/  FMUL R59, R98.reuse, R59 ;  /* 0x0000003b623b7220 */ /* 0x040fe20000400000 */
[-C--:B------:R-:W-:Y:S01]  /*7930*/  F2FP.F16.E4M3.UNPACK_B R162, R123.reuse ;  /* 0x0000007bffa2723e */ /* 0x080fe200020006ff */
[----:B------:R-:W-:Y:S01]  /*7940*/  HADD2.F32 R125, -RZ, R126.H0_H0 ;  /* 0x2000007eff7d7230 */ /* 0x000fe20000004100 */
[----:B------:R-:W-:Y:S01]  /*7950*/  F2FP.F16.E4M3.UNPACK_B R164, R123.H1 ;  /* 0x0000007bffa4723e */ /* 0x000fe200030006ff */
[----:B------:R-:W-:Y:S02]  /*7960*/  HADD2.F32 R123, -RZ, R124.H0_H0 ;  /* 0x2000007cff7b7230 */ /* 0x000fe40000004100 */
[C---:B------:R-:W-:Y:S01]  /*7970*/  FFMA R59, R101.reuse, R120, R59 ;  /* 0x00000078653b7223 */ /* 0x040fe2000000003b */
[C---:B------:R-:W-:Y:S01]  /*7980*/  FFMA R56, R101.reuse, R121, R56 ;  /* 0x0000007965387223 */ /* 0x040fe20000000038 */
[----:B------:R-:W-:Y:S01]  /*7990*/  FFMA R57, R101, R122, R57 ;  /* 0x0000007a65397223 */ /* 0x000fe20000000039 */
[----:B------:R-:W-:Y:S02]  /*79a0*/  HADD2.F32 R126, -RZ, R126.H1_H1 ;  /* 0x3000007eff7e7230 */ /* 0x000fe40000004100 */
[C---:B------:R-:W-:Y:S01]  /*79b0*/  FMUL R62, R98.reuse, R62 ;  /* 0x0000003e623e7220 */ /* 0x040fe20000400000 */
[----:B------:R-:W-:Y:S01]  /*79c0*/  HADD2.F32 R124, -RZ, R124.H1_H1 ;  /* 0x3000007cff7c7230 */ /* 0x000fe20000004100 */
[----:B------:R-:W-:Y:S01]  /*79d0*/  F2FP.SATFINITE.E4M3.F32.PACK_AB_MERGE_C R196, R59, R58, RZ ;  /* 0x0000003a3bc4723e */ /* 0x000fe200048070ff */
[----:B------:R-:W-:Y:S02]  /*79e0*/  HADD2.F32 R150, -RZ, R150.H1_H1 ;  /* 0x30000096ff967230 */ /* 0x000fe40000004100 */
[----:B------:R-:W-:Y:S01]  /*79f0*/  FFMA R62, R101, R123, R62 ;  /* 0x0000007b653e7223 */ /* 0x000fe2000000003e */
[--C-:B------:R-:W-:Y:S01]  /*7a00*/  HADD2.F32 R153, -RZ, R154.reuse.H0_H0 ;  /* 0x2000009aff997230 */ /* 0x100fe20000004100 */
[----:B------:R-:W-:Y:S01]  /*7a10*/  F2FP.SATFINITE.E4M3.F32.PACK_AB_MERGE_C R196, R23, R22, R196 ;  /* 0x0000001617c4723e */ /* 0x000fe200048070c4 */
[----:B------:R-:W-:Y:S02]  /*7a20*/  HADD2.F32 R154, -RZ, R154.H1_H1 ;  /* 0x3000009aff9a7230 */ /* 0x000fe40000004100 */
[C---:B------:R-:W-:Y:S01]  /*7a30*/  FMUL R63, R98.reuse, R63 ;  /* 0x0000003f623f7220 */ /* 0x040fe20000400000 */
[--C-:B------:R-:W-:Y:S02]  /*7a40*/  HADD2.F32 R127, -RZ, R128.reuse.H0_H0 ;  /* 0x20000080ff7f7230 */ /* 0x100fe40000004100 */
[C---:B------:R-:W-:Y:S01]  /*7a50*/  FMUL R66, R98.reuse, R66 ;  /* 0x0000004262427220 */ /* 0x040fe20000400000 */
[----:B------:R-:W-:Y:S02]  /*7a60*/  HADD2.F32 R128, -RZ, R128.H1_H1 ;  /* 0x30000080ff807230 */ /* 0x000fe40000004100 */
[C---:B------:R-:W-:Y:S01]  /*7a70*/  FFMA R63, R101.reuse, R124, R63 ;  /* 0x0000007c653f7223 */ /* 0x040fe2000000003f */
[C---:B------:R-:W-:Y:S01]  /*7a80*/  FFMA R60, R101.reuse, R125, R60 ;  /* 0x0000007d653c7223 */ /* 0x040fe2000000003c */
[C---:B------:R-:W-:Y:S01]  /*7a90*/  FFMA R61, R101.reuse, R126, R61 ;  /* 0x0000007e653d7223 */ /* 0x040fe2000000003d */
[----:B------:R-:W-:Y:S01]  /*7aa0*/  FFMA R66, R101, R127, R66 ;  /* 0x0000007f65427223 */ /* 0x000fe20000000042 */
[--C-:B------:R-:W-:Y:S01]  /*7ab0*/  HADD2.F32 R157, -RZ, R158.reuse.H0_H0 ;  /* 0x2000009eff9d7230 */ /* 0x100fe20000004100 */
[----:B------:R-:W-:Y:S01]  /*7ac0*/  F2FP.SATFINITE.E4M3.F32.PACK_AB_MERGE_C R197, R63, R62, RZ ;  /* 0x0000003e3fc5723e */ /* 0x000fe200048070ff */
[----:B------:R-:W-:Y:S02]  /*7ad0*/  HADD2.F32 R158, -RZ, R158.H1_H1 ;  /* 0x3000009eff9e7230 */ /* 0x000fe40000004100 */
[C---:B------:R-:W-:Y:S01]  /*7ae0*/  FMUL R67, R98.reuse, R67 ;  /* 0x0000004362437220 */ /* 0x040fe20000400000 */
[--C-:B------:R-:W-:Y:S01]  /*7af0*/  HADD2.F32 R161, -RZ, R162.reuse.H0_H0 ;  /* 0x200000a2ffa17230 */ /* 0x100fe20000004100 */
[----:B------:R-:W-:Y:S01]  /*7b00*/  F2FP.SATFINITE.E4M3.F32.PACK_AB_MERGE_C R197, R57, R56, R197 ;  /* 0x0000003839c5723e */ /* 0x000fe200048070c5 */
[----:B------:R-:W-:Y:S02]  /*7b10*/  HADD2.F32 R162, -RZ, R162.H1_H1 ;  /* 0x300000a2ffa27230 */ /* 0x000fe40000004100 */
[C---:B------:R-:W-:Y:S01]  /*7b20*/  FFMA R67, R101.reuse, R128, R67 ;  /* 0x0000008065437223 */ /* 0x040fe20000000043 */
[C---:B------:R-:W-:Y:S01]  /*7b30*/  FFMA R64, R101.reuse, R129, R64 ;  /* 0x0000008165407223 */ /* 0x040fe20000000040 */
[----:B------:R-:W-:Y:S01]  /*7b40*/  FFMA R65, R101, R130, R65 ;  /* 0x0000008265417223 */ /* 0x000fe20000000041 */
[C---:B------:R-:W-:Y:S01]  /*7b50*/  FMUL R70, R98.reuse, R70 ;  /* 0x0000004662467220 */ /* 0x040fe20000400000 */
[----:B------:R-:W-:Y:S01]  /*7b60*/  HADD2.F32 R132, -RZ, R132.H1_H1 ;  /* 0x30000084ff847230 */ /* 0x000fe20000004100 */
[----:B------:R-:W-:Y:S01]  /*7b70*/  F2FP.SATFINITE.E4M3.F32.PACK_AB_MERGE_C R198, R67, R66, RZ ;  /* 0x0000004243c6723e */ /* 0x000fe200048070ff */
[C---:B------:R-:W-:Y:S01]  /*7b80*/  FMUL R71, R98.reuse, R71 ;  /* 0x0000004762477220 */ /* 0x040fe20000400000 */
[--C-:B------:R-:W-:Y:S02]  /*7b90*/  HADD2.F32 R135, -RZ, R136.reuse.H0_H0 ;  /* 0x20000088ff877230 */ /* 0x100fe40000004100 */
[----:B------:R-:W-:Y:S01]  /*7ba0*/  FFMA R70, R101, R131, R70 ;  /* 0x0000008365467223 */ /* 0x000fe20000000046 */
[----:B------:R-:W-:Y:S01]  /*7bb0*/  F2FP.SATFINITE.E4M3.F32.PACK_AB_MERGE_C R198, R61, R60, R198 ;  /* 0x0000003c3dc6723e */ /* 0x000fe200048070c6 */
        /* <DEDUP_REMOVED lines=15> */
[----:B------:R1:W-:Y:S01]  /*7cb0*/  STS.128 [R206+UR41+0x3300], R196 ;  /* 0x003300c4ce007988 */ /* 0x0003e20008000c29 */
[----:B------:R-:W-:Y:S01]  /*7cc0*/  F2FP.SATFINITE.E4M3.F32.PACK_AB_MERGE_C R208, R43, R42, RZ ;  /* 0x0000002a2bd0723e */ /* 0x000fe200048070ff */
[----:B------:R-:W-:Y:S01]  /*7cd0*/  FFMA R46, R101, R139, R46 ;  /* 0x0000008b652e7223 */ /* 0x000fe2000000002e */
[C---:B------:R-:W-:Y:S01]  /*7ce0*/  FMUL R47, R98.reuse, R47 ;  /* 0x0000002f622f7220 */ /* 0x040fe20000400000 */
[--C-:B------:R-:W-:Y:S01]  /*7cf0*/  HADD2.F32 R143, -RZ, R144.reuse.H0_H0 ;  /* 0x20000090ff8f7230 */ /* 0x100fe20000004100 */
[----:B------:R-:W-:Y:S01]  /*7d00*/  F2FP.SATFINITE.E4M3.F32.PACK_AB_MERGE_C R208, R41, R40, R208 ;  /* 0x0000002829d0723e */ /* 0x000fe200048070d0 */
[C---:B------:R-:W-:Y:S01]  /*7d10*/  FMUL R50, R98.reuse, R50 ;  /* 0x0000003262327220 */ /* 0x040fe20000400000 */
[----:B------:R-:W-:Y:S02]  /*7d20*/  HADD2.F32 R144, -RZ, R144.H1_H1 ;  /* 0x30000090ff907230 */ /* 0x000fe40000004100 */
[C---:B------:R-:W-:Y:S01]  /*7d30*/  FFMA R47, R101.reuse, R140, R47 ;  /* 0x0000008c652f7223 */ /* 0x040fe2000000002f */
[C---:B------:R-:W-:Y:S01]  /*7d40*/  FFMA R48, R101.reuse, R141, R48 ;  /* 0x0000008d65307223 */ /* 0x040fe20000000030 */
[C---:B------:R-:W-:Y:S01]  /*7d50*/  FFMA R49, R101.reuse, R142, R49 ;  /* 0x0000008e65317223 */ /* 0x040fe20000000031 */
[----:B------:R-:W-:Y:S01]  /*7d60*/  FFMA R50, R101, R143, R50 ;  /* 0x0000008f65327223 */ /* 0x000fe20000000032 */
[C---:B------:R-:W-:Y:S01]  /*7d70*/  FMUL R51, R98.reuse, R51 ;  /* 0x0000003362337220 */ /* 0x040fe20000400000 */
[--C-:B------:R-:W-:Y:S01]  /*7d80*/  HADD2.F32 R147, -RZ, R148.reuse.H0_H0 ;  /* 0x20000094ff937230 */ /* 0x100fe20000004100 */
[----:B------:R-:W-:Y:S01]  /*7d90*/  F2FP.SATFINITE.E4M3.F32.PACK_AB_MERGE_C R209, R47, R46, RZ ;  /* 0x0000002e2fd1723e */ /* 0x000fe200048070ff */
[C---:B------:R-:W-:Y:S01]  /*7da0*/  FMUL R54, R98.reuse, R54 ;  /* 0x0000003662367220 */ /* 0x040fe20000400000 */
[----:B------:R-:W-:Y:S02]  /*7db0*/  HADD2.F32 R148, -RZ, R148.H1_H1 ;  /* 0x30000094ff947230 */ /* 0x000fe40000004100 */
[----:B------:R-:W-:Y:S01]  /*7dc0*/  FFMA R51, R101, R144, R51 ;  /* 0x0000009065337223 */ /* 0x000fe20000000033 */
[----:B------:R-:W-:Y:S01]  /*7dd0*/  F2FP.SATFINITE.E4M3.F32.PACK_AB_MERGE_C R209, R45, R44, R209 ;  /* 0x0000002c2dd1723e */ /* 0x000fe200048070d1 */
[C---:B------:R-:W-:Y:S01]  /*7de0*/  FFMA R52, R101.reuse, R145, R52 ;  /* 0x0000009165347223 */ /* 0x040fe20000000034 */
[C---:B------:R-:W-:Y:S01]  /*7df0*/  FFMA R53, R101.reuse, R146, R53 ;  /* 0x0000009265357223 */ /* 0x040fe20000000035 */
[----:B------:R-:W-:Y:S01]  /*7e00*/  FFMA R54, R101, R147, R54 ;  /* 0x0000009365367223 */ /* 0x000fe20000000036 */
[----:B------:R-:W-:Y:S01]  /*7e10*/  F2FP.SATFINITE.E4M3.F32.PACK_AB_MERGE_C R210, R51, R50, RZ ;  /* 0x0000003233d2723e */ /* 0x000fe200048070ff */
[C---:B------:R-:W-:Y:S01]  /*7e20*/  FMUL R55, R98.reuse, R55 ;  /* 0x0000003762377220 */ /* 0x040fe20000400000 */
[--C-:B------:R-:W-:Y:S02]  /*7e30*/  HADD2.F32 R151, -RZ, R152.reuse.H0_H0 ;  /* 0x20000098ff977230 */ /* 0x100fe40000004100 */
[C---:B------:R-:W-:Y:S01]  /*7e40*/  FMUL R26, R98.reuse, R26 ;  /* 0x0000001a621a7220 */ /* 0x040fe20000400000 */
[----:B------:R-:W-:Y:S01]  /*7e50*/  HADD2.F32 R152, -RZ, R152.H1_H1 ;  /* 0x30000098ff987230 */ /* 0x000fe20000004100 */
[----:B------:R-:W-:Y:S01]  /*7e60*/  F2FP.SATFINITE.E4M3.F32.PACK_AB_MERGE_C R210, R49, R48, R210 ;  /* 0x0000003031d2723e */ /* 0x000fe200048070d2 */
        /* <DEDUP_REMOVED lines=15> */
[----:B------:R1:W-:Y:S01]  /*7f60*/  STS.128 [R206+UR41+0x3b00], R208 ;  /* 0x003b00d0ce007988 */ /* 0x0003e20008000c29 */
        /* <DEDUP_REMOVED lines=18> */
[C---:B------:R-:W-:Y:S01]  /*8090*/  FMUL R39, R98.reuse, R39 ;  /* 0x0000002762277220 */ /* 0x040fe20000400000 */
[C---:B------:R-:W-:Y:S01]  /*80a0*/  FFMA R38, R101.reuse, R163, R38 ;  /* 0x000000a365267223 */ /* 0x040fe20000000026 */
[C---:B------:R-:W-:Y:S01]  /*80b0*/  FMUL R6, R98.reuse, R6 ;  /* 0x0000000662067220 */ /* 0x040fe20000400000 */
[C---:B------:R-:W-:Y:S01]  /*80c0*/  FMUL R7, R98.reuse, R7 ;  /* 0x0000000762077220 */ /* 0x040fe20000400000 */
[C---:B------:R-:W-:Y:S01]  /*80d0*/  FFMA R39, R101.reuse, R164, R39 ;  /* 0x000000a465277223 */ /* 0x040fe20000000027 */
[C---:B------:R-:W-:Y:S01]  /*80e0*/  FFMA R4, R101.reuse, R165, R4 ;  /* 0x000000a565047223 */ /* 0x040fe20000000004 */
[C---:B------:R-:W-:Y:S01]  /*80f0*/  FFMA R5, R101.reuse, R166, R5 ;  /* 0x000000a665057223 */ /* 0x040fe20000000005 */
[--C-:B------:R-:W-:Y:S02]  /*8100*/  HADD2.F32 R171, -RZ, R172.reuse.H0_H0 ;  /* 0x200000acffab7230 */ /* 0x100fe40000004100 */
[C---:B------:R-:W-:Y:S01]  /*8110*/  FFMA R6, R101.reuse, R167, R6 ;  /* 0x000000a765067223 */ /* 0x040fe20000000006 */
[----:B------:R-:W-:Y:S02]  /*8120*/  HADD2.F32 R172, -RZ, R172.H1_H1 ;  /* 0x300000acffac7230 */ /* 0x000fe40000004100 */
[C---:B------:R-:W-:Y:S01]  /*8130*/  FMUL R10, R98.reuse, R10 ;  /* 0x0000000a620a7220 */ /* 0x040fe20000400000 */
[C---:B------:R-:W-:Y:S01]  /*8140*/  FFMA R7, R101.reuse, R168, R7 ;  /* 0x000000a865077223 */ /* 0x040fe20000000007 */
[C---:B------:R-:W-:Y:S01]  /*8150*/  FMUL R11, R98.reuse, R11 ;  /* 0x0000000b620b7220 */ /* 0x040fe20000400000 */
        /* <DEDUP_REMOVED lines=15> */
[----:B------:R-:W-:Y:S01]  /*8250*/  FMUL R19, R98, R19 ;  /* 0x0000001362137220 */ /* 0x000fe20000400000 */
[C---:B------:R-:W-:Y:S01]  /*8260*/  FFMA R16, R101.reuse, R103, R16 ;  /* 0x0000006765107223 */ /* 0x040fe20000000010 */
[C---:B------:R-:W-:Y:S01]  /*8270*/  FFMA R17, R101.reuse, R100, R17 ;  /* 0x0000006465117223 */ /* 0x040fe20000000011 */
[C---:B------:R-:W-:Y:S01]  /*8280*/  FFMA R18, R101.reuse, R177, R18 ;  /* 0x000000b165127223 */ /* 0x040fe20000000012 */
[----:B------:R-:W-:Y:S01]  /*8290*/  FFMA R19, R101, R102, R19 ;  /* 0x0000006665137223 */ /* 0x000fe20000000013 */
[----:B------:R-:W-:Y:S01]  /*82a0*/  F2FP.SATFINITE.E4M3.F32.PACK_AB_MERGE_C R6, R7, R6, RZ ;  /* 0x000000060706723e */ /* 0x000fe200048070ff */
[----:B------:R-:W-:Y:S01]  /*82b0*/  BSSY.RECONVERGENT B0, `(.L_x_122) ;  /* 0x0000038000007945 */ /* 0x000fe20003800200 */
[----:B------:R-:W-:Y:S02]  /*82c0*/  F2FP.SATFINITE.E4M3.F32.PACK_AB_MERGE_C R34, R35, R34, RZ ;  /* 0x000000222322723e */ /* 0x000fe400048070ff */
[----:B------:R-:W-:Y:S02]  /*82d0*/  F2FP.SATFINITE.E4M3.F32.PACK_AB_MERGE_C R27, R39, R38, RZ ;  /* 0x00000026271b723e */ /* 0x000fe400048070ff */
[----:B------:R-:W-:Y:S02]  /*82e0*/  F2FP.SATFINITE.E4M3.F32.PACK_AB_MERGE_C R10, R11, R10, RZ ;  /* 0x0000000a0b0a723e */ /* 0x000fe400048070ff */
[----:B------:R-:W-:Y:S02]  /*82f0*/  F2FP.SATFINITE.E4M3.F32.PACK_AB_MERGE_C R14, R15, R14, RZ ;  /* 0x0000000e0f0e723e */ /* 0x000fe400048070ff */
[----:B------:R-:W-:Y:S02]  /*8300*/  F2FP.SATFINITE.E4M3.F32.PACK_AB_MERGE_C R7, R19, R18, RZ ;  /* 0x000000121307723e */ /* 0x000fe400048070ff */
[----:B------:R-:W-:Y:S02]  /*8310*/  F2FP.SATFINITE.E4M3.F32.PACK_AB_MERGE_C R4, R5, R4, R6 ;  /* 0x000000040504723e */ /* 0x000fe40004807006 */
[----:B------:R-:W-:Y:S02]  /*8320*/  F2FP.SATFINITE.E4M3.F32.PACK_AB_MERGE_C R26, R33, R32, R34 ;  /* 0x00000020211a723e */ /* 0x000fe40004807022 */
[----:B------:R-:W-:Y:S02]  /*8330*/  F2FP.SATFINITE.E4M3.F32.PACK_AB_MERGE_C R27, R37, R36, R27 ;  /* 0x00000024251b723e */ /* 0x000fe4000480701b */
[----:B------:R-:W-:Y:S02]  /*8340*/  F2FP.SATFINITE.E4M3.F32.PACK_AB_MERGE_C R5, R9, R8, R10 ;  /* 0x000000080905723e */ /* 0x000fe4000480700a */
[----:B------:R-:W-:Y:S01]  /*8350*/  F2FP.SATFINITE.E4M3.F32.PACK_AB_MERGE_C R6, R13, R12, R14 ;  /* 0x0000000c0d06723e */ /* 0x000fe2000480700e */
[----:B------:R1:W-:Y:S01]  /*8360*/  STS.128 [R206+UR41+0x4300], R24 ;  /* 0x00430018ce007988 */ /* 0x0003e20008000c29 */
[----:B------:R-:W-:Y:S02]  /*8370*/  F2FP.SATFINITE.E4M3.F32.PACK_AB_MERGE_C R7, R17, R16, R7 ;  /* 0x000000101107723e */ /* 0x000fe40004807007 */
[----:B------:R-:W-:Y:S05]  /*8380*/  IADD3 R96, PT, PT, R96, 0x1, RZ ;  /* 0x0000000160607810 */ /* 0x000fea0007ffe0ff */
[----:B------:R1:W-:Y:S01]  /*8390*/  STS.128 [R206+UR41+0x4b00], R4 ;  /* 0x004b0004ce007988 */ /* 0x0003e20008000c29 */
[----:B------:R-:W-:Y:S01]  /*83a0*/  @!PT LDS RZ, [RZ] ;  /* 0x00000000fffff984 */ /* 0x000fe20000000800 */
[----:B------:R-:W-:Y:S01]  /*83b0*/  @!PT LDS RZ, [RZ] ;  /* 0x00000000fffff984 */ /* 0x000fe20000000800 */
[----:B------:R-:W-:Y:S01]  /*83c0*/  @!PT LDS RZ, [RZ] ;  /* 0x00000000fffff984 */ /* 0x000fe20000000800 */
[----:B------:R-:W-:Y:S01]  /*83d0*/  @!PT LDS RZ, [RZ] ;  /* 0x00000000fffff984 */ /* 0x000fe20000000800 */
[----:B------:R3:W-:Y:S07]  /*83e0*/  MEMBAR.ALL.CTA ;  /* 0x0000000000007992 */ /* 0x0007ee0000008000 */
[----:B---3--:R-:W3:Y:S02]  /*83f0*/  FENCE.VIEW.ASYNC.S ;  /* 0x00000000000073c6 */ /* 0x008ee40000000000 */
[----:B---3--:R-:W-:Y:S06]  /*8400*/  BAR.SYNC.DEFER_BLOCKING 0x1, 0x80 ;  /* 0x0042000000007b1d */ /* 0x008fec0000010000 */
[----:B------:R-:W-:Y:S05]  /*8410*/  @P0 BRA `(.L_x_123) ;  /* 0x0000000000840947 */ /* 0x000fea0003800000 */
[----:B------:R-:W-:Y:S01]  /*8420*/  UIADD3 UR4, UPT, UPT, UR41, 0x2b00, URZ ;  /* 0x00002b0029047890 */ /* 0x000fe2000fffe0ff */
[----:B------:R-:W-:Y:S01]  /*8430*/  R2UR UR13, R191 ;  /* 0x00000000bf0d72ca */ /* 0x000fe200000e0000 */
[----:B------:R-:W-:Y:S01]  /*8440*/  UIADD3 UR24, UP0, UPT, UR44, 0x680, URZ ;  /* 0x000006802c187890 */ /* 0x000fe2000ff1e0ff */
[----:B------:R-:W-:Y:S01]  /*8450*/  R2UR UR14, R201 ;  /* 0x00000000c90e72ca */ /* 0x000fe200000e0000 */
[----:B------:R-:W-:Y:S01]  /*8460*/  UMOV UR15, UR36 ;  /* 0x00000024000f7c82 */ /* 0x000fe20008000000 */
[----:B------:R-:W-:Y:S01]  /*8470*/  UIADD3 UR8, UPT, UPT, UR41, 0x3300, URZ ;  /* 0x0000330029087890 */ /* 0x000fe2000fffe0ff */
[----:B------:R-:W-:Y:S01]  /*8480*/  IMAD.U32 R216, RZ, RZ, UR4 ;  /* 0x00000004ffd87e24 */ /* 0x000fe2000f8e00ff */
[----:B------:R-:W-:Y:S01]  /*8490*/  UIADD3.X UR25, UPT, UPT, URZ, UR45, URZ, UP0, !UPT ;  /* 0x0000002dff197290 */ /* 0x000fe200087fe4ff */
[----:B------:R-:W-:Y:S01]  /*84a0*/  UMOV UR11, UR36 ;  /* 0x00000024000b7c82 */ /* 0x000fe20008000000 */
[----:B------:R-:W-:Y:S02]  /*84b0*/  UIADD3 UR4, UPT, UPT, UR41, 0x3b00, URZ ;  /* 0x00003b0029047890 */ /* 0x000fe4000fffe0ff */
[----:B------:R-:W-:Y:S01]  /*84c0*/  R2UR UR12, R216 ;  /* 0x00000000d80c72ca */ /* 0x000fe200000e0000 */
[----:B------:R-:W-:Y:S01]  /*84d0*/  UMOV UR7, UR36 ;  /* 0x0000002400077c82 */ /* 0x000fe20008000000 */
[----:B------:R-:W-:Y:S02]  /*84e0*/  UIADD3 UR20, UPT, UPT, UR41, 0x4300, URZ ;  /* 0x0000430029147890 */ /* 0x000fe4000fffe0ff */
[----:B------:R-:W-:Y:S02]  /*84f0*/  UIMAD UR13, UR13, 0xa0, URZ ;  /* 0x000000a00d0d78a4 */ /* 0x000fe4000f8e02ff */
[----:B------:R-:W-:Y:S02]  /*8500*/  USHF.L.U32 UR14, UR14, 0x6, URZ ;  /* 0x000000060e0e7899 */ /* 0x000fe400080006ff */
[----:B------:R-:W-:Y:S02]  /*8510*/  UIADD3 UR9, UPT, UPT, UR13, 0x20, URZ ;  /* 0x000000200d097890 */ /* 0x000fe4000fffe0ff */
[----:B------:R-:W-:Y:S02]  /*8520*/  UIADD3 UR5, UPT, UPT, UR13, 0x40, URZ ;  /* 0x000000400d057890 */ /* 0x000fe4000fffe0ff */
[----:B------:R-:W-:Y:S01]  /*8530*/  UIADD3 UR21, UPT, UPT, UR13, 0x60, URZ ;  /* 0x000000600d157890 */ /* 0x000fe2000fffe0ff */
[----:B------:R-:W-:Y:S02]  /*8540*/  UMOV UR10, UR14 ;  /* 0x0000000e000a7c82 */ /* 0x000fe40008000000 */
[----:B------:R3:W-:Y:S01]  /*8550*/  UTMASTG.3D [UR12], [UR24] ;  /* 0x0000000c180073b5 */ /* 0x0007e20008010000 */
[----:B------:R-:W-:Y:S01]  /*8560*/  UMOV UR6, UR14 ;  /* 0x0000000e00067c82 */ /* 0x000fe20008000000 */
[----:B------:R-:W-:Y:S01]  /*8570*/  UMOV UR23, UR36 ;  /* 0x0000002400177c82 */ /* 0x000fe20008000000 */
[----:B------:R-:W-:Y:S01]  /*8580*/  UMOV UR22, UR14 ;  /* 0x0000000e00167c82 */ /* 0x000fe20008000000 */
[----:B------:R-:W-:Y:S02]  /*8590*/  UIADD3 UR16, UPT, UPT, UR41, 0x4b00, URZ ;  /* 0x00004b0029107890 */ /* 0x000fe4000fffe0ff */
[----:B------:R-:W-:Y:S01]  /*85a0*/  UIADD3 UR17, UPT, UPT, UR13, 0x80, URZ ;  /* 0x000000800d117890 */ /* 0x000fe2000fffe0ff */
[----:B------:R3:W-:Y:S01]  /*85b0*/  UTMASTG.3D [UR8], [UR24] ;  /* 0x00000008180073b5 */ /* 0x0007e20008010000 */
[----:B------:R-:W-:Y:S01]  /*85c0*/  UMOV UR19, UR36 ;  /* 0x0000002400137c82 */ /* 0x000fe20008000000 */
[----:B------:R-:W-:Y:S01]  /*85d0*/  UMOV UR18, UR14 ;  /* 0x0000000e00127c82 */ /* 0x000fe20008000000 */
[----:B------:R3:W-:Y:S01]  /*85e0*/  UTMASTG.3D [UR4], [UR24] ;  /* 0x00000004180073b5 */ /* 0x0007e20008010000 */
[----:B------:R3:W-:Y:S04]  /*85f0*/  UTMASTG.3D [UR20], [UR24] ;  /* 0x00000014180073b5 */ /* 0x0007e80008010000 */
[----:B------:R3:W-:Y:S01]  /*8600*/  UTMASTG.3D [UR16], [UR24] ;  /* 0x00000010180073b5 */ /* 0x0007e20008010000 */
[----:B------:R0:W-:Y:S01]  /*8610*/  UTMACMDFLUSH ;  /* 0x00000000000079b7 */ /* 0x0001e20000000000 */
[----:B---3--:R-:W-:Y:S04]  /*8620*/  DEPBAR.LE SB0, 0x0 ;  /* 0x000080000000791a */ /* 0x008fe80000000000 */
.L_x_123:
[----:B------:R-:W-:Y:S05]  /*8630*/  BSYNC.RECONVERGENT B0 ;  /* 0x0000000000007941 */ /* 0x000fea0003800200 */
.L_x_122:
[----:B------:R-:W-:Y:S01]  /*8640*/  BAR.SYNC.DEFER_BLOCKING 0x1, 0x80 ;  /* 0x0042000000007b1d */ /* 0x000fe20000010000 */
[----:B------:R-:W-:Y:S01]  /*8650*/  ISETP.NE.AND P2, PT, R217, RZ, PT ;  /* 0x000000ffd900720c */ /* 0x000fe20003f45270 */
[----:B------:R-:W-:Y:S01]  /*8660*/  IMAD.IADD R191, R95, 0x1, R179 ;  /* 0x000000015fbf7824 */ /* 0x000fe200078e02b3 */
[----:B------:R-:W-:Y:S01]  /*8670*/  ISETP.NE.AND P0, PT, R218, 0x2, PT ;  /* 0x00000002da00780c */ /* 0x000fe20003f05270 */
[----:B------:R-:W-:Y:S01]  /*8680*/  IMAD.IADD R201, R97, 0x1, R190 ;  /* 0x0000000161c97824 */ /* 0x000fe200078e02be */
[----:B------:R-:W-:Y:S02]  /*8690*/  ISETP.NE.AND P1, PT, R96, 0x4, PT ;  /* 0x000000046000780c */ /* 0x000fe40003f25270 */
[----:B------:R-:W-:Y:S02]  /*86a0*/  SEL R3, RZ, 0x1, P0 ;  /* 0x00000001ff037807 */ /* 0x000fe40000000000 */
[----:B------:R-:W-:Y:S02]  /*86b0*/  SEL R0, RZ, 0x1, P1 ;  /* 0x00000001ff007807 */ /* 0x000fe40000800000 */
[----:B------:R-:W-:Y:S02]  /*86c0*/  LOP3.LUT R214, R214, R3, RZ, 0x3c, !PT ;  /* 0x00000003d6d67212 */ /* 0x000fe400078e3cff */
[----:B------:R-:W-:Y:S02]  /*86d0*/  LOP3.LUT R215, R215, R0, RZ, 0x3c, !PT ;  /* 0x00000000d7d77212 */ /* 0x000fe400078e3cff */
[----:B------:R-:W-:Y:S02]  /*86e0*/  @P2 R2UR UR36, R212 ;  /* 0x00000000d42422ca */ /* 0x000fe400000e0000 */
[----:B------:R-:W-:Y:S02]  /*86f0*/  SEL R218, R218, RZ, P0 ;  /* 0x000000ffdada7207 */ /* 0x000fe40000000000 */
[----:B------:R-:W-:Y:S01]  /*8700*/  SEL R96, R96, RZ, P1 ;  /* 0x000000ff60607207 */ /* 0x000fe20000800000 */
[----:B------:R-:W-:Y:S10]  /*8710*/  @P2 BRA `(.L_x_124) ;  /* 0xffffffd000702947 */ /* 0x000ff4000383ffff */
[----:B------:R-:W-:Y:S05]  /*8720*/  EXIT ;  /* 0x000000000000794d */ /* 0x000fea0003800000 */
.L_x_20:
[----:B--2---:R2:W1:Y:S02]  /*8730*/  SYNCS.PHASECHK.TRANS64.TRYWAIT P0, [R3+URZ+0x260], R2 ;  /* 0x00026002030075a7 */ /* 0x00446400080011ff */
[----:B-1----:R-:W-:Y:S05]  /*8740*/  @!P0 NANOSLEEP.SYNCS 0x989680 ;  /* 0x009896800000895d */ /* 0x002fea0003900000 */
[----:B------:R-:W1:Y:S02]  /*8750*/  @!P0 SYNCS.PHASECHK.TRANS64 P0, [R3+URZ+0x260], R2 ;  /* 0x00026002030085a7 */ /* 0x000e6400080010ff */
[----:B-1----:R-:W-:Y:S05]  /*8760*/  @!P0 BRA `(.L_x_20) ;  /* 0xfffffffc00f08947 */ /* 0x002fea000383ffff */
[----:B------:R-:W-:Y:S05]  /*8770*/  BRA `(.L_x_125) ;  /* 0xffffff9000547947 */ /* 0x000fea000383ffff */
.L_x_23:
[----:B-1----:R-:W-:Y:S07]  /*8780*/  MOV R2, UR33 ;  /* 0x0000002100027c02 */ /* 0x002fee0008000f00 */
.L_x_126:
[----:B-1----:R1:W2:Y:S02]  /*8790*/  SYNCS.PHASECHK.TRANS64.TRYWAIT P0, [R2+URZ+0xe8], R5 ;  /* 0x0000e805020075a7 */ /* 0x0022a400080011ff */
[----:B--2---:R-:W-:Y:S05]  /*87a0*/  @!P0 NANOSLEEP.SYNCS 0x989680 ;  /* 0x009896800000895d */ /* 0x004fea0003900000 */
[----:B------:R-:W2:Y:S02]  /*87b0*/  @!P0 SYNCS.PHASECHK.TRANS64 P0, [R2+URZ+0xe8], R5 ;  /* 0x0000e805020085a7 */ /* 0x000ea400080010ff */
[----:B--2---:R-:W-:Y:S05]  /*87c0*/  @!P0 BRA `(.L_x_126) ;  /* 0xfffffffc00f08947 */ /* 0x004fea000383ffff */
[----:B------:R-:W-:Y:S05]  /*87d0*/  BRA `(.L_x_22) ;  /* 0xffffff9000a47947 */ /* 0x000fea000383ffff */
.L_x_29:
[----:B-1----:R-:W-:Y:S07]  /*87e0*/  MOV R2, UR17 ;  /* 0x0000001100027c02 */ /* 0x002fee0008000f00 */
.L_x_127:
[----:B-1----:R1:W2:Y:S02]  /*87f0*/  SYNCS.PHASECHK.TRANS64.TRYWAIT P0, [R2+URZ+0xe8], R5 ;  /* 0x0000e805020075a7 */ /* 0x0022a400080011ff */
[----:B--2---:R-:W-:Y:S05]  /*8800*/  @!P0 NANOSLEEP.SYNCS 0x989680 ;  /* 0x009896800000895d */ /* 0x004fea0003900000 */
[----:B------:R-:W2:Y:S02]  /*8810*/  @!P0 SYNCS.PHASECHK.TRANS64 P0, [R2+URZ+0xe8], R5 ;  /* 0x0000e805020085a7 */ /* 0x000ea400080010ff */
[----:B--2---:R-:W-:Y:S05]  /*8820*/  @!P0 BRA `(.L_x_127) ;  /* 0xfffffffc00f08947 */ /* 0x004fea000383ffff */
[----:B------:R-:W-:Y:S05]  /*8830*/  BRA `(.L_x_28) ;  /* 0xffffff94004c7947 */ /* 0x000fea000383ffff */
.L_x_33:
[----:B-1----:R1:W2:Y:S02]  /*8840*/  SYNCS.PHASECHK.TRANS64.TRYWAIT P0, [R2+URZ+0x1f0], R3 ;  /* 0x0001f003020075a7 */ /* 0x0022a400080011ff */
[----:B--2---:R-:W-:Y:S05]  /*8850*/  @!P0 NANOSLEEP.SYNCS 0x989680 ;  /* 0x009896800000895d */ /* 0x004fea0003900000 */
[----:B------:R-:W2:Y:S02]  /*8860*/  @!P0 SYNCS.PHASECHK.TRANS64 P0, [R2+URZ+0x1f0], R3 ;  /* 0x0001f003020085a7 */ /* 0x000ea400080010ff */
[----:B--2---:R-:W-:Y:S05]  /*8870*/  @!P0 BRA `(.L_x_33) ;  /* 0xfffffffc00f08947 */ /* 0x004fea000383ffff */
[----:B------:R-:W-:Y:S05]  /*8880*/  BRA `(.L_x_128) ;  /* 0xffffff9400dc7947 */ /* 0x000fea000383ffff */
.L_x_37:
[----:B----4-:R-:W-:-:S07]  /*8890*/  MOV R0, UR5 ;  /* 0x0000000500007c02 */ /* 0x010fce0008000f00 */
.L_x_129:
[----:B-1----:R1:W2:Y:S02]  /*88a0*/  SYNCS.PHASECHK.TRANS64.TRYWAIT P0, [R0+URZ], R3 ;  /* 0x00000003000075a7 */ /* 0x0022a400080011ff */
[----:B--2---:R-:W-:Y:S05]  /*88b0*/  @!P0 NANOSLEEP.SYNCS 0x989680 ;  /* 0x009896800000895d */ /* 0x004fea0003900000 */
[----:B------:R-:W2:Y:S02]  /*88c0*/  @!P0 SYNCS.PHASECHK.TRANS64 P0, [R0+URZ], R3 ;  /* 0x00000003000085a7 */ /* 0x000ea400080010ff */
[----:B--2---:R-:W-:Y:S05]  /*88d0*/  @!P0 BRA `(.L_x_129) ;  /* 0xfffffffc00f08947 */ /* 0x004fea000383ffff */
[----:B------:R-:W-:Y:S05]  /*88e0*/  BRA `(.L_x_130) ;  /* 0xffffff9c004c7947 */ /* 0x000fea000383ffff */
.L_x_38:
[----:B----4-:R-:W-:-:S07]  /*88f0*/  MOV R0, UR5 ;  /* 0x0000000500007c02 */ /* 0x010fce0008000f00 */
.L_x_131:
[----:B-1----:R1:W2:Y:S02]  /*8900*/  SYNCS.PHASECHK.TRANS64.TRYWAIT P0, [R0+URZ], R3 ;  /* 0x00000003000075a7 */ /* 0x0022a400080011ff */
[----:B--2---:R-:W-:Y:S05]  /*8910*/  @!P0 NANOSLEEP.SYNCS 0x989680 ;  /* 0x009896800000895d */ /* 0x004fea0003900000 */
[----:B------:R-:W2:Y:S02]  /*8920*/  @!P0 SYNCS.PHASECHK.TRANS64 P0, [R0+URZ], R3 ;  /* 0x00000003000085a7 */ /* 0x000ea400080010ff */
[----:B--2---:R-:W-:Y:S05]  /*8930*/  @!P0 BRA `(.L_x_131) ;  /* 0xfffffffc00f08947 */ /* 0x004fea000383ffff */
[----:B------:R-:W-:Y:S05]  /*8940*/  BRA `(.L_x_132) ;  /* 0xffffff9c00587947 */ /* 0x000fea000383ffff */
.L_x_39:
[----:B----4-:R-:W-:-:S07]  /*8950*/  MOV R0, UR5 ;  /* 0x0000000500007c02 */ /* 0x010fce0008000f00 */
.L_x_133:
[----:B-1----:R1:W2:Y:S02]  /*8960*/  SYNCS.PHASECHK.TRANS64.TRYWAIT P0, [R0+URZ], R3 ;  /* 0x00000003000075a7 */ /* 0x0022a400080011ff */
[----:B--2---:R-:W-:Y:S05]  /*8970*/  @!P0 NANOSLEEP.SYNCS 0x989680 ;  /* 0x009896800000895d */ /* 0x004fea0003900000 */
[----:B------:R-:W2:Y:S02]  /*8980*/  @!P0 SYNCS.PHASECHK.TRANS64 P0, [R0+URZ], R3 ;  /* 0x00000003000085a7 */ /* 0x000ea400080010ff */
[----:B--2---:R-:W-:Y:S05]  /*8990*/  @!P0 BRA `(.L_x_133) ;  /* 0xfffffffc00f08947 */ /* 0x004fea000383ffff */
[----:B------:R-:W-:Y:S05]  /*89a0*/  BRA `(.L_x_134) ;  /* 0xffffff9c00647947 */ /* 0x000fea000383ffff */
.L_x_40:
[----:B----4-:R-:W-:-:S07]  /*89b0*/  MOV R0, UR5 ;  /* 0x0000000500007c02 */ /* 0x010fce0008000f00 */
.L_x_135:
[----:B-1----:R1:W2:Y:S02]  /*89c0*/  SYNCS.PHASECHK.TRANS64.TRYWAIT P0, [R0+URZ], R3 ;  /* 0x00000003000075a7 */ /* 0x0022a400080011ff */
[----:B--2---:R-:W-:Y:S05]  /*89d0*/  @!P0 NANOSLEEP.SYNCS 0x989680 ;  /* 0x009896800000895d */ /* 0x004fea0003900000 */
[----:B------:R-:W2:Y:S02]  /*89e0*/  @!P0 SYNCS.PHASECHK.TRANS64 P0, [R0+URZ], R3 ;  /* 0x00000003000085a7 */ /* 0x000ea400080010ff */
[----:B--2---:R-:W-:Y:S05]  /*89f0*/  @!P0 BRA `(.L_x_135) ;  /* 0xfffffffc00f08947 */ /* 0x004fea000383ffff */
[----:B------:R-:W-:Y:S05]  /*8a00*/  BRA `(.L_x_136) ;  /* 0xffffff9c00707947 */ /* 0x000fea000383ffff */
.L_x_41:
[----:B----4-:R-:W-:-:S07]  /*8a10*/  MOV R0, UR5 ;  /* 0x0000000500007c02 */ /* 0x010fce0008000f00 */
.L_x_137:
[----:B-1----:R1:W2:Y:S02]  /*8a20*/  SYNCS.PHASECHK.TRANS64.TRYWAIT P0, [R0+URZ], R3 ;  /* 0x00000003000075a7 */ /* 0x0022a400080011ff */
[----:B--2---:R-:W-:Y:S05]  /*8a30*/  @!P0 NANOSLEEP.SYNCS 0x989680 ;  /* 0x009896800000895d */ /* 0x004fea0003900000 */
[----:B------:R-:W2:Y:S02]  /*8a40*/  @!P0 SYNCS.PHASECHK.TRANS64 P0, [R0+URZ], R3 ;  /* 0x00000003000085a7 */ /* 0x000ea400080010ff */
[----:B--2---:R-:W-:Y:S05]  /*8a50*/  @!P0 BRA `(.L_x_137) ;  /* 0xfffffffc00f08947 */ /* 0x004fea000383ffff */
[----:B------:R-:W-:Y:S05]  /*8a60*/  BRA `(.L_x_138) ;  /* 0xffffff9c007c7947 */ /* 0x000fea000383ffff */
.L_x_42:
[----:B----4-:R-:W-:-:S07]  /*8a70*/  MOV R0, UR5 ;  /* 0x0000000500007c02 */ /* 0x010fce0008000f00 */
.L_x_139:
[----:B-1----:R1:W2:Y:S02]  /*8a80*/  SYNCS.PHASECHK.TRANS64.TRYWAIT P0, [R0+URZ], R3 ;  /* 0x00000003000075a7 */ /* 0x0022a400080011ff */
[----:B--2---:R-:W-:Y:S05]  /*8a90*/  @!P0 NANOSLEEP.SYNCS 0x989680 ;  /* 0x009896800000895d */ /* 0x004fea0003900000 */
[----:B------:R-:W2:Y:S02]  /*8aa0*/  @!P0 SYNCS.PHASECHK.TRANS64 P0, [R0+URZ], R3 ;  /* 0x00000003000085a7 */ /* 0x000ea400080010ff */
[----:B--2---:R-:W-:Y:S05]  /*8ab0*/  @!P0 BRA `(.L_x_139) ;  /* 0xfffffffc00f08947 */ /* 0x004fea000383ffff */
[----:B------:R-:W-:Y:S05]  /*8ac0*/  BRA `(.L_x_140) ;  /* 0xffffff9c00887947 */ /* 0x000fea000383ffff */
.L_x_43:
[----:B----4-:R-:W-:-:S07]  /*8ad0*/  MOV R0, UR5 ;  /* 0x0000000500007c02 */ /* 0x010fce0008000f00 */
.L_x_141:
[----:B-1----:R1:W2:Y:S02]  /*8ae0*/  SYNCS.PHASECHK.TRANS64.TRYWAIT P0, [R0+URZ], R3 ;  /* 0x00000003000075a7 */ /* 0x0022a400080011ff */
[----:B--2---:R-:W-:Y:S05]  /*8af0*/  @!P0 NANOSLEEP.SYNCS 0x989680 ;  /* 0x009896800000895d */ /* 0x004fea0003900000 */
[----:B------:R-:W2:Y:S02]  /*8b00*/  @!P0 SYNCS.PHASECHK.TRANS64 P0, [R0+URZ], R3 ;  /* 0x00000003000085a7 */ /* 0x000ea400080010ff */
[----:B--2---:R-:W-:Y:S05]  /*8b10*/  @!P0 BRA `(.L_x_141) ;  /* 0xfffffffc00f08947 */ /* 0x004fea000383ffff */
[----:B------:R-:W-:Y:S05]  /*8b20*/  BRA `(.L_x_142) ;  /* 0xffffff9c00947947 */ /* 0x000fea000383ffff */
.L_x_44:
[----:B----4-:R-:W-:-:S07]  /*8b30*/  MOV R0, UR5 ;  /* 0x0000000500007c02 */ /* 0x010fce0008000f00 */
.L_x_143:
[----:B-1----:R1:W2:Y:S02]  /*8b40*/  SYNCS.PHASECHK.TRANS64.TRYWAIT P0, [R0+URZ], R3 ;  /* 0x00000003000075a7 */ /* 0x0022a400080011ff */
[----:B--2---:R-:W-:Y:S05]  /*8b50*/  @!P0 NANOSLEEP.SYNCS 0x989680 ;  /* 0x009896800000895d */ /* 0x004fea0003900000 */
[----:B------:R-:W2:Y:S02]  /*8b60*/  @!P0 SYNCS.PHASECHK.TRANS64 P0, [R0+URZ], R3 ;  /* 0x00000003000085a7 */ /* 0x000ea400080010ff */
[----:B--2---:R-:W-:Y:S05]  /*8b70*/  @!P0 BRA `(.L_x_143) ;  /* 0xfffffffc00f08947 */ /* 0x004fea000383ffff */
[----:B------:R-:W-:Y:S05]  /*8b80*/  BRA `(.L_x_144) ;  /* 0xffffff9c00a07947 */ /* 0x000fea000383ffff */
.L_x_45:
[----:B----4-:R-:W-:-:S07]  /*8b90*/  MOV R0, UR5 ;  /* 0x0000000500007c02 */ /* 0x010fce0008000f00 */
.L_x_145:
[----:B-1----:R1:W2:Y:S02]  /*8ba0*/  SYNCS.PHASECHK.TRANS64.TRYWAIT P0, [R0+URZ], R3 ;  /* 0x00000003000075a7 */ /* 0x0022a400080011ff */
[----:B--2---:R-:W-:Y:S05]  /*8bb0*/  @!P0 NANOSLEEP.SYNCS 0x989680 ;  /* 0x009896800000895d */ /* 0x004fea0003900000 */
[----:B------:R-:W2:Y:S02]  /*8bc0*/  @!P0 SYNCS.PHASECHK.TRANS64 P0, [R0+URZ], R3 ;  /* 0x00000003000085a7 */ /* 0x000ea400080010ff */
[----:B--2---:R-:W-:Y:S05]  /*8bd0*/  @!P0 BRA `(.L_x_145) ;  /* 0xfffffffc00f08947 */ /* 0x004fea000383ffff */
[----:B------:R-:W-:Y:S05]  /*8be0*/  BRA `(.L_x_146) ;  /* 0xffffff9c00ac7947 */ /* 0x000fea000383ffff */
.L_x_46:
[----:B----4-:R-:W-:-:S07]  /*8bf0*/  MOV R0, UR5 ;  /* 0x0000000500007c02 */ /* 0x010fce0008000f00 */
.L_x_147:
[----:B-1----:R1:W2:Y:S02]  /*8c00*/  SYNCS.PHASECHK.TRANS64.TRYWAIT P0, [R0+URZ], R3 ;  /* 0x00000003000075a7 */ /* 0x0022a400080011ff */
[----:B--2---:R-:W-:Y:S05]  /*8c10*/  @!P0 NANOSLEEP.SYNCS 0x989680 ;  /* 0x009896800000895d */ /* 0x004fea0003900000 */
[----:B------:R-:W2:Y:S02]  /*8c20*/  @!P0 SYNCS.PHASECHK.TRANS64 P0, [R0+URZ], R3 ;  /* 0x00000003000085a7 */ /* 0x000ea400080010ff */
[----:B--2---:R-:W-:Y:S05]  /*8c30*/  @!P0 BRA `(.L_x_147) ;  /* 0xfffffffc00f08947 */ /* 0x004fea000383ffff */
[----:B------:R-:W-:Y:S05]  /*8c40*/  BRA `(.L_x_148) ;  /* 0xffffff9c00b87947 */ /* 0x000fea000383ffff */
.L_x_47:
[----:B----4-:R-:W-:-:S07]  /*8c50*/  MOV R0, UR5 ;  /* 0x0000000500007c02 */ /* 0x010fce0008000f00 */
.L_x_149:
[----:B-1----:R1:W2:Y:S02]  /*8c60*/  SYNCS.PHASECHK.TRANS64.TRYWAIT P0, [R0+URZ], R3 ;  /* 0x00000003000075a7 */ /* 0x0022a400080011ff */
[----:B--2---:R-:W-:Y:S05]  /*8c70*/  @!P0 NANOSLEEP.SYNCS 0x989680 ;  /* 0x009896800000895d */ /* 0x004fea0003900000 */
[----:B------:R-:W2:Y:S02]  /*8c80*/  @!P0 SYNCS.PHASECHK.TRANS64 P0, [R0+URZ], R3 ;  /* 0x00000003000085a7 */ /* 0x000ea400080010ff */
[----:B--2---:R-:W-:Y:S05]  /*8c90*/  @!P0 BRA `(.L_x_149) ;  /* 0xfffffffc00f08947 */ /* 0x004fea000383ffff */
[----:B------:R-:W-:Y:S05]  /*8ca0*/  BRA `(.L_x_150) ;  /* 0xffffff9c00c47947 */ /* 0x000fea000383ffff */
.L_x_48:
[----:B----4-:R-:W-:-:S07]  /*8cb0*/  MOV R0, UR5 ;  /* 0x0000000500007c02 */ /* 0x010fce0008000f00 */
.L_x_151:
[----:B-1----:R1:W2:Y:S02]  /*8cc0*/  SYNCS.PHASECHK.TRANS64.TRYWAIT P0, [R0+URZ], R3 ;  /* 0x00000003000075a7 */ /* 0x0022a400080011ff */
[----:B--2---:R-:W-:Y:S05]  /*8cd0*/  @!P0 NANOSLEEP.SYNCS 0x989680 ;  /* 0x009896800000895d */ /* 0x004fea0003900000 */
[----:B------:R-:W2:Y:S02]  /*8ce0*/  @!P0 SYNCS.PHASECHK.TRANS64 P0, [R0+URZ], R3 ;  /* 0x00000003000085a7 */ /* 0x000ea400080010ff */
[----:B--2---:R-:W-:Y:S05]  /*8cf0*/  @!P0 BRA `(.L_x_151) ;  /* 0xfffffffc00f08947 */ /* 0x004fea000383ffff */
[----:B------:R-:W-:Y:S05]  /*8d00*/  BRA `(.L_x_152) ;  /* 0xffffff9c00d07947 */ /* 0x000fea000383ffff */
.L_x_49:
[----:B----4-:R-:W-:-:S07]  /*8d10*/  MOV R0, UR5 ;  /* 0x0000000500007c02 */ /* 0x010fce0008000f00 */
.L_x_153:
[----:B-1----:R1:W2:Y:S02]  /*8d20*/  SYNCS.PHASECHK.TRANS64.TRYWAIT P0, [R0+URZ], R3 ;  /* 0x00000003000075a7 */ /* 0x0022a400080011ff */
[----:B--2---:R-:W-:Y:S05]  /*8d30*/  @!P0 NANOSLEEP.SYNCS 0x989680 ;  /* 0x009896800000895d */ /* 0x004fea0003900000 */
[----:B------:R-:W2:Y:S02]  /*8d40*/  @!P0 SYNCS.PHASECHK.TRANS64 P0, [R0+URZ], R3 ;  /* 0x00000003000085a7 */ /* 0x000ea400080010ff */
[----:B--2---:R-:W-:Y:S05]  /*8d50*/  @!P0 BRA `(.L_x_153) ;  /* 0xfffffffc00f08947 */ /* 0x004fea000383ffff */
[----:B------:R-:W-:Y:S05]  /*8d60*/  BRA `(.L_x_154) ;  /* 0xffffff9c00dc7947 */ /* 0x000fea000383ffff */
.L_x_50:
[----:B----4-:R-:W-:-:S07]  /*8d70*/  MOV R0, UR5 ;  /* 0x0000000500007c02 */ /* 0x010fce0008000f00 */
.L_x_155:
[----:B-1----:R1:W2:Y:S02]  /*8d80*/  SYNCS.PHASECHK.TRANS64.TRYWAIT P0, [R0+URZ], R3 ;  /* 0x00000003000075a7 */ /* 0x0022a400080011ff */
[----:B--2---:R-:W-:Y:S05]  /*8d90*/  @!P0 NANOSLEEP.SYNCS 0x989680 ;  /* 0x009896800000895d */ /* 0x004fea0003900000 */
[----:B------:R-:W2:Y:S02]  /*8da0*/  @!P0 SYNCS.PHASECHK.TRANS64 P0, [R0+URZ], R3 ;  /* 0x00000003000085a7 */ /* 0x000ea400080010ff */
[----:B--2---:R-:W-:Y:S05]  /*8db0*/  @!P0 BRA `(.L_x_155) ;  /* 0xfffffffc00f08947 */ /* 0x004fea000383ffff */
[----:B------:R-:W-:Y:S05]  /*8dc0*/  BRA `(.L_x_156) ;  /* 0xffffff9c00e87947 */ /* 0x000fea000383ffff */
.L_x_51:
[----:B----4-:R-:W-:-:S07]  /*8dd0*/  MOV R0, UR5 ;  /* 0x0000000500007c02 */ /* 0x010fce0008000f00 */
.L_x_157:
[----:B-1----:R1:W2:Y:S02]  /*8de0*/  SYNCS.PHASECHK.TRANS64.TRYWAIT P0, [R0+URZ], R3 ;  /* 0x00000003000075a7 */ /* 0x0022a400080011ff */
[----:B--2---:R-:W-:Y:S05]  /*8df0*/  @!P0 NANOSLEEP.SYNCS 0x989680 ;  /* 0x009896800000895d */ /* 0x004fea0003900000 */
[----:B------:R-:W2:Y:S02]  /*8e00*/  @!P0 SYNCS.PHASECHK.TRANS64 P0, [R0+URZ], R3 ;  /* 0x00000003000085a7 */ /* 0x000ea400080010ff */
[----:B--2---:R-:W-:Y:S05]  /*8e10*/  @!P0 BRA `(.L_x_157) ;  /* 0xfffffffc00f08947 */ /* 0x004fea000383ffff */
[----:B------:R-:W-:Y:S05]  /*8e20*/  BRA `(.L_x_158) ;  /* 0xffffff9c00f47947 */ /* 0x000fea000383ffff */
.L_x_52:
[----:B----4-:R-:W-:-:S07]  /*8e30*/  MOV R0, UR5 ;  /* 0x0000000500007c02 */ /* 0x010fce0008000f00 */
.L_x_159:
[----:B-1----:R1:W2:Y:S02]  /*8e40*/  SYNCS.PHASECHK.TRANS64.TRYWAIT P0, [R0+URZ], R3 ;  /* 0x00000003000075a7 */ /* 0x0022a400080011ff */
[----:B--2---:R-:W-:Y:S05]  /*8e50*/  @!P0 NANOSLEEP.SYNCS 0x989680 ;  /* 0x009896800000895d */ /* 0x004fea0003900000 */
[----:B------:R-:W2:Y:S02]  /*8e60*/  @!P0 SYNCS.PHASECHK.TRANS64 P0, [R0+URZ], R3 ;  /* 0x00000003000085a7 */ /* 0x000ea400080010ff */
[----:B--2---:R-:W-:Y:S05]  /*8e70*/  @!P0 BRA `(.L_x_159) ;  /* 0xfffffffc00f08947 */ /* 0x004fea000383ffff */
[----:B------:R-:W-:Y:S05]  /*8e80*/  BRA `(.L_x_160) ;  /* 0xffffffa000007947 */ /* 0x000fea000383ffff */
.L_x_53:
[----:B----4-:R-:W-:-:S07]  /*8e90*/  MOV R0, UR5 ;  /* 0x0000000500007c02 */ /* 0x010fce0008000f00 */
.L_x_161:
[----:B-1----:R1:W2:Y:S02]  /*8ea0*/  SYNCS.PHASECHK.TRANS64.TRYWAIT P0, [R0+URZ], R3 ;  /* 0x00000003000075a7 */ /* 0x0022a400080011ff */
[----:B--2---:R-:W-:Y:S05]  /*8eb0*/  @!P0 NANOSLEEP.SYNCS 0x989680 ;  /* 0x009896800000895d */ /* 0x004fea0003900000 */
[----:B------:R-:W2:Y:S02]  /*8ec0*/  @!P0 SYNCS.PHASECHK.TRANS64 P0, [R0+URZ], R3 ;  /* 0x00000003000085a7 */ /* 0x000ea400080010ff */
[----:B--2---:R-:W-:Y:S05]  /*8ed0*/  @!P0 BRA `(.L_x_161) ;  /* 0xfffffffc00f08947 */ /* 0x004fea000383ffff */
[----:B------:R-:W-:Y:S05]  /*8ee0*/  BRA `(.L_x_162) ;  /* 0xffffffa0000c7947 */ /* 0x000fea000383ffff */
.L_x_54:
[----:B----4-:R-:W-:-:S07]  /*8ef0*/  MOV R0, UR5 ;  /* 0x0000000500007c02 */ /* 0x010fce0008000f00 */
.L_x_163:
[----:B-1----:R1:W2:Y:S02]  /*8f00*/  SYNCS.PHASECHK.TRANS64.TRYWAIT P0, [R0+URZ], R3 ;  /* 0x00000003000075a7 */ /* 0x0022a400080011ff */
[----:B--2---:R-:W-:Y:S05]  /*8f10*/  @!P0 NANOSLEEP.SYNCS 0x989680 ;  /* 0x009896800000895d */ /* 0x004fea0003900000 */
[----:B------:R-:W2:Y:S02]  /*8f20*/  @!P0 SYNCS.PHASECHK.TRANS64 P0, [R0+URZ], R3 ;  /* 0x00000003000085a7 */ /* 0x000ea400080010ff */
[----:B--2---:R-:W-:Y:S05]  /*8f30*/  @!P0 BRA `(.L_x_163) ;  /* 0xfffffffc00f08947 */ /* 0x004fea000383ffff */
[----:B------:R-:W-:Y:S05]  /*8f40*/  BRA `(.L_x_164) ;  /* 0xffffffa000187947 */ /* 0x000fea000383ffff */
.L_x_55:
[----:B----4-:R-:W-:-:S07]  /*8f50*/  MOV R0, UR5 ;  /* 0x0000000500007c02 */ /* 0x010fce0008000f00 */
.L_x_165:
[----:B-1----:R1:W2:Y:S02]  /*8f60*/  SYNCS.PHASECHK.TRANS64.TRYWAIT P0, [R0+URZ], R3 ;  /* 0x00000003000075a7 */ /* 0x0022a400080011ff */
[----:B--2---:R-:W-:Y:S05]  /*8f70*/  @!P0 NANOSLEEP.SYNCS 0x989680 ;  /* 0x009896800000895d */ /* 0x004fea0003900000 */
[----:B------:R-:W2:Y:S02]  /*8f80*/  @!P0 SYNCS.PHASECHK.TRANS64 P0, [R0+URZ], R3 ;  /* 0x00000003000085a7 */ /* 0x000ea400080010ff */
[----:B--2---:R-:W-:Y:S05]  /*8f90*/  @!P0 BRA `(.L_x_165) ;  /* 0xfffffffc00f08947 */ /* 0x004fea000383ffff */
[----:B------:R-:W-:Y:S05]  /*8fa0*/  BRA `(.L_x_166) ;  /* 0xffffffa000247947 */ /* 0x000fea000383ffff */
.L_x_56:
[----:B----4-:R-:W-:-:S07]  /*8fb0*/  MOV R0, UR5 ;  /* 0x0000000500007c02 */ /* 0x010fce0008000f00 */
.L_x_167:
[----:B-1----:R1:W2:Y:S02]  /*8fc0*/  SYNCS.PHASECHK.TRANS64.TRYWAIT P0, [R0+URZ], R3 ;  /* 0x00000003000075a7 */ /* 0x0022a400080011ff */
[----:B--2---:R-:W-:Y:S05]  /*8fd0*/  @!P0 NANOSLEEP.SYNCS 0x989680 ;  /* 0x009896800000895d */ /* 0x004fea0003900000 */
[----:B------:R-:W2:Y:S02]  /*8fe0*/  @!P0 SYNCS.PHASECHK.TRANS64 P0, [R0+URZ], R3 ;  /* 0x00000003000085a7 */ /* 0x000ea400080010ff */
[----:B--2---:R-:W-:Y:S05]  /*8ff0*/  @!P0 BRA `(.L_x_167) ;  /* 0xfffffffc00f08947 */ /* 0x004fea000383ffff */
[----:B------:R-:W-:Y:S05]  /*9000*/  BRA `(.L_x_168) ;  /* 0xffffffa000307947 */ /* 0x000fea000383ffff */
.L_x_57:
[----:B----4-:R-:W-:-:S07]  /*9010*/  MOV R0, UR5 ;  /* 0x0000000500007c02 */ /* 0x010fce0008000f00 */
.L_x_169:
[----:B-1----:R1:W2:Y:S02]  /*9020*/  SYNCS.PHASECHK.TRANS64.TRYWAIT P0, [R0+URZ], R3 ;  /* 0x00000003000075a7 */ /* 0x0022a400080011ff */
[----:B--2---:R-:W-:Y:S05]  /*9030*/  @!P0 NANOSLEEP.SYNCS 0x989680 ;  /* 0x009896800000895d */ /* 0x004fea0003900000 */
[----:B------:R-:W2:Y:S02]  /*9040*/  @!P0 SYNCS.PHASECHK.TRANS64 P0, [R0+URZ], R3 ;  /* 0x00000003000085a7 */ /* 0x000ea400080010ff */
[----:B--2---:R-:W-:Y:S05]  /*9050*/  @!P0 BRA `(.L_x_169) ;  /* 0xfffffffc00f08947 */ /* 0x004fea000383ffff */
[----:B------:R-:W-:Y:S05]  /*9060*/  BRA `(.L_x_170) ;  /* 0xffffffa0003c7947 */ /* 0x000fea000383ffff */
.L_x_58:
[----:B----4-:R-:W-:-:S07]  /*9070*/  MOV R0, UR5 ;  /* 0x0000000500007c02 */ /* 0x010fce0008000f00 */
.L_x_171:
[----:B-1----:R1:W2:Y:S02]  /*9080*/  SYNCS.PHASECHK.TRANS64.TRYWAIT P0, [R0+URZ], R3 ;  /* 0x00000003000075a7 */ /* 0x0022a400080011ff */
[----:B--2---:R-:W-:Y:S05]  /*9090*/  @!P0 NANOSLEEP.SYNCS 0x989680 ;  /* 0x009896800000895d */ /* 0x004fea0003900000 */
[----:B------:R-:W2:Y:S02]  /*90a0*/  @!P0 SYNCS.PHASECHK.TRANS64 P0, [R0+URZ], R3 ;  /* 0x00000003000085a7 */ /* 0x000ea400080010ff */
[----:B--2---:R-:W-:Y:S05]  /*90b0*/  @!P0 BRA `(.L_x_171) ;  /* 0xfffffffc00f08947 */ /* 0x004fea000383ffff */
[----:B------:R-:W-:Y:S05]  /*90c0*/  BRA `(.L_x_172) ;  /* 0xffffffa000487947 */ /* 0x000fea000383ffff */
.L_x_59:
[----:B----4-:R-:W-:-:S07]  /*90d0*/  MOV R0, UR5 ;  /* 0x0000000500007c02 */ /* 0x010fce0008000f00 */
.L_x_173:
[----:B-1----:R1:W2:Y:S02]  /*90e0*/  SYNCS.PHASECHK.TRANS64.TRYWAIT P0, [R0+URZ], R3 ;  /* 0x00000003000075a7 */ /* 0x0022a400080011ff */
[----:B--2---:R-:W-:Y:S05]  /*90f0*/  @!P0 NANOSLEEP.SYNCS 0x989680 ;  /* 0x009896800000895d */ /* 0x004fea0003900000 */
[----:B------:R-:W2:Y:S02]  /*9100*/  @!P0 SYNCS.PHASECHK.TRANS64 P0, [R0+URZ], R3 ;  /* 0x00000003000085a7 */ /* 0x000ea400080010ff */
[----:B--2---:R-:W-:Y:S05]  /*9110*/  @!P0 BRA `(.L_x_173) ;  /* 0xfffffffc00f08947 */ /* 0x004fea000383ffff */
[----:B------:R-:W-:Y:S05]  /*9120*/  BRA `(.L_x_174) ;  /* 0xffffffa000547947 */ /* 0x000fea000383ffff */
.L_x_60:
[----:B----4-:R-:W-:-:S07]  /*9130*/  MOV R0, UR5 ;  /* 0x0000000500007c02 */ /* 0x010fce0008000f00 */
.L_x_175:
[----:B-1----:R1:W2:Y:S02]  /*9140*/  SYNCS.PHASECHK.TRANS64.TRYWAIT P0, [R0+URZ], R3 ;  /* 0x00000003000075a7 */ /* 0x0022a400080011ff */
[----:B--2---:R-:W-:Y:S05]  /*9150*/  @!P0 NANOSLEEP.SYNCS 0x989680 ;  /* 0x009896800000895d */ /* 0x004fea0003900000 */
[----:B------:R-:W2:Y:S02]  /*9160*/  @!P0 SYNCS.PHASECHK.TRANS64 P0, [R0+URZ], R3 ;  /* 0x00000003000085a7 */ /* 0x000ea400080010ff */
[----:B--2---:R-:W-:Y:S05]  /*9170*/  @!P0 BRA `(.L_x_175) ;  /* 0xfffffffc00f08947 */ /* 0x004fea000383ffff */
[----:B------:R-:W-:Y:S05]  /*9180*/  BRA `(.L_x_176) ;  /* 0xffffffa000607947 */ /* 0x000fea000383ffff */
.L_x_61:
[----:B----4-:R-:W-:-:S07]  /*9190*/  MOV R0, UR5 ;  /* 0x0000000500007c02 */ /* 0x010fce0008000f00 */
.L_x_177:
[----:B-1----:R1:W2:Y:S02]  /*91a0*/  SYNCS.PHASECHK.TRANS64.TRYWAIT P0, [R0+URZ], R3 ;  /* 0x00000003000075a7 */ /* 0x0022a400080011ff */
[----:B--2---:R-:W-:Y:S05]  /*91b0*/  @!P0 NANOSLEEP.SYNCS 0x989680 ;  /* 0x009896800000895d */ /* 0x004fea0003900000 */
[----:B------:R-:W2:Y:S02]  /*91c0*/  @!P0 SYNCS.PHASECHK.TRANS64 P0, [R0+URZ], R3 ;  /* 0x00000003000085a7 */ /* 0x000ea400080010ff */
[----:B--2---:R-:W-:Y:S05]  /*91d0*/  @!P0 BRA `(.L_x_177) ;  /* 0xfffffffc00f08947 */ /* 0x004fea000383ffff */
[----:B------:R-:W-:Y:S05]  /*91e0*/  BRA `(.L_x_178) ;  /* 0xffffffa0006c7947 */ /* 0x000fea000383ffff */
.L_x_62:
[----:B----4-:R-:W-:-:S07]  /*91f0*/  MOV R0, UR5 ;  /* 0x0000000500007c02 */ /* 0x010fce0008000f00 */
.L_x_179:
[----:B-1----:R1:W2:Y:S02]  /*9200*/  SYNCS.PHASECHK.TRANS64.TRYWAIT P0, [R0+URZ], R3 ;  /* 0x00000003000075a7 */ /* 0x0022a400080011ff */
[----:B--2---:R-:W-:Y:S05]  /*9210*/  @!P0 NANOSLEEP.SYNCS 0x989680 ;  /* 0x009896800000895d */ /* 0x004fea0003900000 */
[----:B------:R-:W2:Y:S02]  /*9220*/  @!P0 SYNCS.PHASECHK.TRANS64 P0, [R0+URZ], R3 ;  /* 0x00000003000085a7 */ /* 0x000ea400080010ff */
[----:B--2---:R-:W-:Y:S05]  /*9230*/  @!P0 BRA `(.L_x_179) ;  /* 0xfffffffc00f08947 */ /* 0x004fea000383ffff */
[----:B------:R-:W-:Y:S05]  /*9240*/  BRA `(.L_x_180) ;  /* 0xffffffa000787947 */ /* 0x000fea000383ffff */
.L_x_63:
[----:B----4-:R-:W-:-:S07]  /*9250*/  MOV R0, UR5 ;  /* 0x0000000500007c02 */ /* 0x010fce0008000f00 */
.L_x_181:
[----:B-1----:R1:W2:Y:S02]  /*9260*/  SYNCS.PHASECHK.TRANS64.TRYWAIT P0, [R0+URZ], R3 ;  /* 0x00000003000075a7 */ /* 0x0022a400080011ff */
[----:B--2---:R-:W-:Y:S05]  /*9270*/  @!P0 NANOSLEEP.SYNCS 0x989680 ;  /* 0x009896800000895d */ /* 0x004fea0003900000 */
[----:B------:R-:W2:Y:S02]  /*9280*/  @!P0 SYNCS.PHASECHK.TRANS64 P0, [R0+URZ], R3 ;  /* 0x00000003000085a7 */ /* 0x000ea400080010ff */
[----:B--2---:R-:W-:Y:S05]  /*9290*/  @!P0 BRA `(.L_x_181) ;  /* 0xfffffffc00f08947 */ /* 0x004fea000383ffff */
[----:B------:R-:W-:Y:S05]  /*92a0*/  BRA `(.L_x_182) ;  /* 0xffffffa000847947 */ /* 0x000fea000383ffff */
.L_x_64:
[----:B----4-:R-:W-:-:S07]  /*92b0*/  MOV R0, UR5 ;  /* 0x0000000500007c02 */ /* 0x010fce0008000f00 */
.L_x_183:
[----:B-1----:R1:W2:Y:S02]  /*92c0*/  SYNCS.PHASECHK.TRANS64.TRYWAIT P0, [R0+URZ], R3 ;  /* 0x00000003000075a7 */ /* 0x0022a400080011ff */
[----:B--2---:R-:W-:Y:S05]  /*92d0*/  @!P0 NANOSLEEP.SYNCS 0x989680 ;  /* 0x009896800000895d */ /* 0x004fea0003900000 */
[----:B------:R-:W2:Y:S02]  /*92e0*/  @!P0 SYNCS.PHASECHK.TRANS64 P0, [R0+URZ], R3 ;  /* 0x00000003000085a7 */ /* 0x000ea400080010ff */
[----:B--2---:R-:W-:Y:S05]  /*92f0*/  @!P0 BRA `(.L_x_183) ;  /* 0xfffffffc00f08947 */ /* 0x004fea000383ffff */
[----:B------:R-:W-:Y:S05]  /*9300*/  BRA `(.L_x_184) ;  /* 0xffffffa000907947 */ /* 0x000fea000383ffff */
.L_x_67:
[----:B-1----:R1:W2:Y:S02]  /*9310*/  SYNCS.PHASECHK.TRANS64.TRYWAIT P0, [R0+URZ+0x250], R5 ;  /* 0x00025005000075a7 */ /* 0x0022a400080011ff */
[----:B--2---:R-:W-:Y:S05]  /*9320*/  @!P0 NANOSLEEP.SYNCS 0x989680 ;  /* 0x009896800000895d */ /* 0x004fea0003900000 */
[----:B------:R-:W2:Y:S02]  /*9330*/  @!P0 SYNCS.PHASECHK.TRANS64 P0, [R0+URZ+0x250], R5 ;  /* 0x00025005000085a7 */ /* 0x000ea400080010ff */
[----:B--2---:R-:W-:Y:S05]  /*9340*/  @!P0 BRA `(.L_x_67) ;  /* 0xfffffffc00f08947 */ /* 0x004fea000383ffff */
[----:B------:R-:W-:Y:S05]  /*9350*/  BRA `(.L_x_185) ;  /* 0xffffffa000ec7947 */ /* 0x000fea000383ffff */
.L_x_68:
[----:B------:R-:W-:-:S07]  /*9360*/  MOV R0, UR5 ;  /* 0x0000000500007c02 */ /* 0x000fce0008000f00 */
.L_x_186:
[----:B-1----:R1:W2:Y:S02]  /*9370*/  SYNCS.PHASECHK.TRANS64.TRYWAIT P0, [R0+URZ+0x200], R5 ;  /* 0x00020005000075a7 */ /* 0x0022a400080011ff */
[----:B--2---:R-:W-:Y:S05]  /*9380*/  @!P0 NANOSLEEP.SYNCS 0x989680 ;  /* 0x009896800000895d */ /* 0x004fea0003900000 */
[----:B------:R-:W2:Y:S02]  /*9390*/  @!P0 SYNCS.PHASECHK.TRANS64 P0, [R0+URZ+0x200], R5 ;  /* 0x00020005000085a7 */ /* 0x000ea400080010ff */
[----:B--2---:R-:W-:Y:S05]  /*93a0*/  @!P0 BRA `(.L_x_186) ;  /* 0xfffffffc00f08947 */ /* 0x004fea000383ffff */
[----:B------:R-:W-:Y:S05]  /*93b0*/  BRA `(.L_x_187) ;  /* 0xffffffa000fc7947 */ /* 0x000fea000383ffff */
.L_x_69:
[----:B-1----:R1:W2:Y:S02]  /*93c0*/  SYNCS.PHASECHK.TRANS64.TRYWAIT P1, [R0+URZ+0x1f0], R5 ;  /* 0x0001f005000075a7 */ /* 0x0022a400080211ff */
[----:B--2---:R-:W-:Y:S05]  /*93d0*/  @!P1 NANOSLEEP.SYNCS 0x989680 ;  /* 0x009896800000995d */ /* 0x004fea0003900000 */
[----:B------:R-:W2:Y:S02]  /*93e0*/  @!P1 SYNCS.PHASECHK.TRANS64 P1, [R0+URZ+0x1f0], R5 ;  /* 0x0001f005000095a7 */ /* 0x000ea400080210ff */
[----:B--2---:R-:W-:Y:S05]  /*93f0*/  @!P1 BRA `(.L_x_69) ;  /* 0xfffffffc00f09947 */ /* 0x004fea000383ffff */
[----:B------:R-:W-:Y:S05]  /*9400*/  BRA `(.L_x_188) ;  /* 0xffffffa4002c7947 */ /* 0x000fea000383ffff */
.L_x_72:
[----:B------:R-:W-:-:S07]  /*9410*/  MOV R0, UR5 ;  /* 0x0000000500007c02 */ /* 0x000fce0008000f00 */
.L_x_189:
[----:B-1----:R1:W2:Y:S02]  /*9420*/  SYNCS.PHASECHK.TRANS64.TRYWAIT P0, [R0+URZ+0x200], R3 ;  /* 0x00020003000075a7 */ /* 0x0022a400080011ff */
[----:B--2---:R-:W-:Y:S05]  /*9430*/  @!P0 NANOSLEEP.SYNCS 0x989680 ;  /* 0x009896800000895d */ /* 0x004fea0003900000 */
[----:B------:R-:W2:Y:S02]  /*9440*/  @!P0 SYNCS.PHASECHK.TRANS64 P0, [R0+URZ+0x200], R3 ;  /* 0x00020003000085a7 */ /* 0x000ea400080010ff */
[----:B--2---:R-:W-:Y:S05]  /*9450*/  @!P0 BRA `(.L_x_189) ;  /* 0xfffffffc00f08947 */ /* 0x004fea000383ffff */
[----:B------:R-:W-:Y:S05]  /*9460*/  BRA `(.L_x_71) ;  /* 0xffffffa400807947 */ /* 0x000fea000383ffff */
.L_x_79:
[----:B-1----:R1:W2:Y:S02]  /*9470*/  SYNCS.PHASECHK.TRANS64.TRYWAIT P1, [R0+URZ+0x1f0], R5 ;  /* 0x0001f005000075a7 */ /* 0x0022a400080211ff */
[----:B--2---:R-:W-:Y:S05]  /*9480*/  @!P1 NANOSLEEP.SYNCS 0x989680 ;  /* 0x009896800000995d */ /* 0x004fea0003900000 */
[----:B------:R-:W2:Y:S02]  /*9490*/  @!P1 SYNCS.PHASECHK.TRANS64 P1, [R0+URZ+0x1f0], R5 ;  /* 0x0001f005000095a7 */ /* 0x000ea400080210ff */
[----:B--2---:R-:W-:Y:S05]  /*94a0*/  @!P1 BRA `(.L_x_79) ;  /* 0xfffffffc00f09947 */ /* 0x004fea000383ffff */
[----:B------:R-:W-:Y:S05]  /*94b0*/  BRA `(.L_x_190) ;  /* 0xffffffa800d87947 */ /* 0x000fea000383ffff */
.L_x_80:
[----:B------:R-:W-:-:S07]  /*94c0*/  MOV R3, UR14 ;  /* 0x0000000e00037c02 */ /* 0x000fce0008000f00 */
.L_x_191:
[----:B-1----:R1:W2:Y:S02]  /*94d0*/  SYNCS.PHASECHK.TRANS64.TRYWAIT P0, [R3+URZ+0x230], R0 ;  /* 0x00023000030075a7 */ /* 0x0022a400080011ff */
[----:B--2---:R-:W-:Y:S05]  /*94e0*/  @!P0 NANOSLEEP.SYNCS 0x989680 ;  /* 0x009896800000895d */ /* 0x004fea0003900000 */
[----:B------:R-:W2:Y:S02]  /*94f0*/  @!P0 SYNCS.PHASECHK.TRANS64 P0, [R3+URZ+0x230], R0 ;  /* 0x00023000030085a7 */ /* 0x000ea400080010ff */
[----:B--2---:R-:W-:Y:S05]  /*9500*/  @!P0 BRA `(.L_x_191) ;  /* 0xfffffffc00f08947 */ /* 0x004fea000383ffff */
[----:B------:R-:W-:Y:S05]  /*9510*/  BRA `(.L_x_192) ;  /* 0xffffffac000c7947 */ /* 0x000fea000383ffff */
.L_x_83:
[----:B------:R-:W-:Y:S07]  /*9520*/  MOV R0, UR7 ;  /* 0x0000000700007c02 */ /* 0x000fee0008000f00 */
.L_x_193:
[----:B-1----:R1:W2:Y:S02]  /*9530*/  SYNCS.PHASECHK.TRANS64.TRYWAIT P0, [R0+URZ], R3 ;  /* 0x00000003000075a7 */ /* 0x0022a400080011ff */
[----:B--2---:R-:W-:Y:S05]  /*9540*/  @!P0 NANOSLEEP.SYNCS 0x989680 ;  /* 0x009896800000895d */ /* 0x004fea0003900000 */
[----:B------:R-:W2:Y:S02]  /*9550*/  @!P0 SYNCS.PHASECHK.TRANS64 P0, [R0+URZ], R3 ;  /* 0x00000003000085a7 */ /* 0x000ea400080010ff */
[----:B--2---:R-:W-:Y:S05]  /*9560*/  @!P0 BRA `(.L_x_193) ;  /* 0xfffffffc00f08947 */ /* 0x004fea000383ffff */
[----:B------:R-:W-:Y:S05]  /*9570*/  BRA `(.L_x_82) ;  /* 0xffffffac00407947 */ /* 0x000fea000383ffff */
.L_x_86:
[----:B------:R-:W-:-:S07]  /*9580*/  MOV R0, UR5 ;  /* 0x0000000500007c02 */ /* 0x000fce0008000f00 */
.L_x_194:
[----:B--2---:R2:W3:Y:S02]  /*9590*/  SYNCS.PHASECHK.TRANS64.TRYWAIT P0, [R0+URZ], R3 ;  /* 0x00000003000075a7 */ /* 0x0044e400080011ff */
[----:B---3--:R-:W-:Y:S05]  /*95a0*/  @!P0 NANOSLEEP.SYNCS 0x989680 ;  /* 0x009896800000895d */ /* 0x008fea0003900000 */
[----:B------:R-:W3:Y:S02]  /*95b0*/  @!P0 SYNCS.PHASECHK.TRANS64 P0, [R0+URZ], R3 ;  /* 0x00000003000085a7 */ /* 0x000ee400080010ff */
[----:B---3--:R-:W-:Y:S05]  /*95c0*/  @!P0 BRA `(.L_x_194) ;  /* 0xfffffffc00f08947 */ /* 0x008fea000383ffff */
[----:B------:R-:W-:Y:S05]  /*95d0*/  BRA `(.L_x_195) ;  /* 0xffffffac00e07947 */ /* 0x000fea000383ffff */
.L_x_87:
[----:B------:R-:W-:-:S07]  /*95e0*/  MOV R0, UR5 ;  /* 0x0000000500007c02 */ /* 0x000fce0008000f00 */
.L_x_196:
[----:B--2---:R2:W3:Y:S02]  /*95f0*/  SYNCS.PHASECHK.TRANS64.TRYWAIT P0, [R0+URZ], R3 ;  /* 0x00000003000075a7 */ /* 0x0044e400080011ff */
[----:B---3--:R-:W-:Y:S05]  /*9600*/  @!P0 NANOSLEEP.SYNCS 0x989680 ;  /* 0x009896800000895d */ /* 0x008fea0003900000 */
[----:B------:R-:W3:Y:S02]  /*9610*/  @!P0 SYNCS.PHASECHK.TRANS64 P0, [R0+URZ], R3 ;  /* 0x00000003000085a7 */ /* 0x000ee400080010ff */
[----:B---3--:R-:W-:Y:S05]  /*9620*/  @!P0 BRA `(.L_x_196) ;  /* 0xfffffffc00f08947 */ /* 0x008fea000383ffff */
[----:B------:R-:W-:Y:S05]  /*9630*/  BRA `(.L_x_197) ;  /* 0xffffffac00ec7947 */ /* 0x000fea000383ffff */
.L_x_88:
[----:B------:R-:W-:-:S07]  /*9640*/  MOV R0, UR5 ;  /* 0x0000000500007c02 */ /* 0x000fce0008000f00 */
.L_x_198:
[----:B--2---:R2:W3:Y:S02]  /*9650*/  SYNCS.PHASECHK.TRANS64.TRYWAIT P0, [R0+URZ], R3 ;  /* 0x00000003000075a7 */ /* 0x0044e400080011ff */
[----:B---3--:R-:W-:Y:S05]  /*9660*/  @!P0 NANOSLEEP.SYNCS 0x989680 ;  /* 0x009896800000895d */ /* 0x008fea0003900000 */
[----:B------:R-:W3:Y:S02]  /*9670*/  @!P0 SYNCS.PHASECHK.TRANS64 P0, [R0+URZ], R3 ;  /* 0x00000003000085a7 */ /* 0x000ee400080010ff */
[----:B---3--:R-:W-:Y:S05]  /*9680*/  @!P0 BRA `(.L_x_198) ;  /* 0xfffffffc00f08947 */ /* 0x008fea000383ffff */
[----:B------:R-:W-:Y:S05]  /*9690*/  BRA `(.L_x_199) ;  /* 0xffffffac00f87947 */ /* 0x000fea000383ffff */
.L_x_89:
[----:B------:R-:W-:-:S07]  /*96a0*/  MOV R0, UR6 ;  /* 0x0000000600007c02 */ /* 0x000fce0008000f00 */
.L_x_200:
[----:B--2---:R2:W3:Y:S02]  /*96b0*/  SYNCS.PHASECHK.TRANS64.TRYWAIT P0, [R0+URZ], R3 ;  /* 0x00000003000075a7 */ /* 0x0044e400080011ff */
[----:B---3--:R-:W-:Y:S05]  /*96c0*/  @!P0 NANOSLEEP.SYNCS 0x989680 ;  /* 0x009896800000895d */ /* 0x008fea0003900000 */
[----:B------:R-:W3:Y:S02]  /*96d0*/  @!P0 SYNCS.PHASECHK.TRANS64 P0, [R0+URZ], R3 ;  /* 0x00000003000085a7 */ /* 0x000ee400080010ff */
[----:B---3--:R-:W-:Y:S05]  /*96e0*/  @!P0 BRA `(.L_x_200) ;  /* 0xfffffffc00f08947 */ /* 0x008fea000383ffff */
[----:B------:R-:W-:Y:S05]  /*96f0*/  BRA `(.L_x_201) ;  /* 0xffffffb000047947 */ /* 0x000fea000383ffff */
.L_x_94:
[----:B--2---:R2:W3:Y:S02]  /*9700*/  SYNCS.PHASECHK.TRANS64.TRYWAIT P0, [R0+URZ+0x1f0], R3 ;  /* 0x0001f003000075a7 */ /* 0x0044e400080011ff */
[----:B---3--:R-:W-:Y:S05]  /*9710*/  @!P0 NANOSLEEP.SYNCS 0x989680 ;  /* 0x009896800000895d */ /* 0x008fea0003900000 */
[----:B------:R-:W3:Y:S02]  /*9720*/  @!P0 SYNCS.PHASECHK.TRANS64 P0, [R0+URZ+0x1f0], R3 ;  /* 0x0001f003000085a7 */ /* 0x000ee400080010ff */
[----:B---3--:R-:W-:Y:S05]  /*9730*/  @!P0 BRA `(.L_x_94) ;  /* 0xfffffffc00f08947 */ /* 0x008fea000383ffff */
[----:B------:R-:W-:Y:S05]  /*9740*/  BRA `(.L_x_202) ;  /* 0xffffffb400007947 */ /* 0x000fea000383ffff */
.L_x_97:
[----:B------:R-:W-:Y:S07]  /*9750*/  MOV R0, UR7 ;  /* 0x0000000700007c02 */ /* 0x000fee0008000f00 */
.L_x_203:
[----:B--2---:R2:W3:Y:S02]  /*9760*/  SYNCS.PHASECHK.TRANS64.TRYWAIT P0, [R0+URZ+0x1e8], R3 ;  /* 0x0001e803000075a7 */ /* 0x0044e400080011ff */
[----:B---3--:R-:W-:Y:S05]  /*9770*/  @!P0 NANOSLEEP.SYNCS 0x989680 ;  /* 0x009896800000895d */ /* 0x008fea0003900000 */
[----:B------:R-:W3:Y:S02]  /*9780*/  @!P0 SYNCS.PHASECHK.TRANS64 P0, [R0+URZ+0x1e8], R3 ;  /* 0x0001e803000085a7 */ /* 0x000ee400080010ff */
[----:B---3--:R-:W-:Y:S05]  /*9790*/  @!P0 BRA `(.L_x_203) ;  /* 0xfffffffc00f08947 */ /* 0x008fea000383ffff */
[----:B------:R-:W-:Y:S05]  /*97a0*/  BRA `(.L_x_96) ;  /* 0xffffffb400ec7947 */ /* 0x000fea000383ffff */
.L_x_100:
[----:B------:R-:W-:Y:S07]  /*97b0*/  MOV R3, UR7 ;  /* 0x0000000700037c02 */ /* 0x000fee0008000f00 */
.L_x_204:
[----:B-1----:R1:W2:Y:S02]  /*97c0*/  SYNCS.PHASECHK.TRANS64.TRYWAIT P2, [R3+URZ+0x1d8], R26 ;  /* 0x0001d81a030075a7 */ /* 0x0022a400080411ff */
[----:B--2---:R-:W-:Y:S05]  /*97d0*/  @!P2 NANOSLEEP.SYNCS 0x989680 ;  /* 0x009896800000a95d */ /* 0x004fea0003900000 */
[----:B------:R-:W2:Y:S02]  /*97e0*/  @!P2 SYNCS.PHASECHK.TRANS64 P2, [R3+URZ+0x1d8], R26 ;  /* 0x0001d81a0300a5a7 */ /* 0x000ea400080410ff */
[----:B--2---:R-:W-:Y:S05]  /*97f0*/  @!P2 BRA `(.L_x_204) ;  /* 0xfffffffc00f0a947 */ /* 0x004fea000383ffff */
[----:B------:R-:W-:Y:S05]  /*9800*/  BRA `(.L_x_205) ;  /* 0xffffffb800807947 */ /* 0x000fea000383ffff */
.L_x_103:
[----:B--2---:R2:W4:Y:S02]  /*9810*/  SYNCS.PHASECHK.TRANS64.TRYWAIT P0, [R0+URZ+0x1f0], R3 ;  /* 0x0001f003000075a7 */ /* 0x00452400080011ff */
[----:B----4-:R-:W-:Y:S05]  /*9820*/  @!P0 NANOSLEEP.SYNCS 0x989680 ;  /* 0x009896800000895d */ /* 0x010fea0003900000 */
[----:B------:R-:W4:Y:S02]  /*9830*/  @!P0 SYNCS.PHASECHK.TRANS64 P0, [R0+URZ+0x1f0], R3 ;  /* 0x0001f003000085a7 */ /* 0x000f2400080010ff */
[----:B----4-:R-:W-:Y:S05]  /*9840*/  @!P0 BRA `(.L_x_103) ;  /* 0xfffffffc00f08947 */ /* 0x010fea000383ffff */
[----:B------:R-:W-:Y:S05]  /*9850*/  BRA `(.L_x_206) ;  /* 0xffffffc000347947 */ /* 0x000fea000383ffff */
.L_x_114:
[----:B-1----:R-:W-:Y:S04]  /*9860*/  MOV R0, UR41 ;  /* 0x0000002900007c02 */ /* 0x002fe80008000f00 */
[----:B------:R1:W2:Y:S03]  /*9870*/  SYNCS.PHASECHK.TRANS64.TRYWAIT P1, [R0+URZ+0x1d0], R3 ;  /* 0x0001d003000075a7 */ /* 0x0002a600080211ff */
[----:B--2---:R-:W-:Y:S05]  /*9880*/  @!P1 NANOSLEEP.SYNCS 0x989680 ;  /* 0x009896800000995d */ /* 0x004fea0003900000 */
[----:B------:R-:W2:Y:S02]  /*9890*/  @!P1 SYNCS.PHASECHK.TRANS64 P1, [R0+URZ+0x1d0], R3 ;  /* 0x0001d003000095a7 */ /* 0x000ea400080210ff */
[----:B--2---:R-:W-:Y:S05]  /*98a0*/  @!P1 BRA `(.L_x_114) ;  /* 0xfffffffc00ec9947 */ /* 0x004fea000383ffff */
[----:B------:R-:W-:Y:S05]  /*98b0*/  BRA `(.L_x_113) ;  /* 0xffffffcc003c7947 */ /* 0x000fea000383ffff */
.L_x_116:
[----:B------:R1:W1:Y:S02]  /*98c0*/  SYNCS.PHASECHK.TRANS64.TRYWAIT P1, [R16+URZ+0x210], R9 ;  /* 0x00021009100075a7 */ /* 0x00026400080211ff */
[----:B-1----:R-:W-:Y:S05]  /*98d0*/  @!P1 NANOSLEEP.SYNCS 0x989680 ;  /* 0x009896800000995d */ /* 0x002fea0003900000 */
[----:B------:R-:W1:Y:S02]  /*98e0*/  @!P1 SYNCS.PHASECHK.TRANS64 P1, [R16+URZ+0x210], R9 ;  /* 0x00021009100095a7 */ /* 0x000e6400080210ff */
[----:B-1----:R-:W-:Y:S05]  /*98f0*/  @!P1 BRA `(.L_x_116) ;  /* 0xfffffffc00f09947 */ /* 0x002fea000383ffff */
[----:B------:R-:W-:Y:S05]  /*9900*/  BRA `(.L_x_115) ;  /* 0xffffffcc009c7947 */ /* 0x000fea000383ffff */
        .weak           $__internal_0_$__cuda_sm10x_tcgen05_guardrail_trap_col_being_dealloced_not_returned_by_alloc
        .type           $__internal_0_$__cuda_sm10x_tcgen05_guardrail_trap_col_being_dealloced_not_returned_by_alloc,@function
        .size           $__internal_0_$__cuda_sm10x_tcgen05_guardrail_trap_col_being_dealloced_not_returned_by_alloc,($__internal_1_$__cuda_sm10x_tcgen05_guardrail_trap_phase_invalid_during_alloc - $__internal_0_$__cuda_sm10x_tcgen05_guardrail_trap_col_being_dealloced_not_returned_by_alloc)
$__internal_0_$__cuda_sm10x_tcgen05_guardrail_trap_col_being_dealloced_not_returned_by_alloc:
[----:B------:R-:W-:Y:S05]  /*9910*/  BPT.TRAP 0x1 ;  /* 0x000000040000795c */ /* 0x000fea0000300000 */
[----:B------:R-:W-:-:S04]  /*9920*/  HFMA2 R3, -RZ, RZ, 0, 0 ;  /* 0x00000000ff037431 */ /* 0x000fc800000001ff */
[----:B------:R-:W-:Y:S05]  /*9930*/  RET.REL.NODEC R2 `(_ZN7cutlass13device_kernelINS_4gemm6kernel13GemmUniversalIN4cute5tupleIJiiiiEEENS1_10collective13CollectiveMmaINS1_35MainloopSm100TmaUmmaWarpSpecializedILi29ELi2ELi4ENS5_IJNS4_1CILi1EEESB_SB_EEEEENS5_IJNSA_ILi64EEENSA_ILi160EEENSA_ILi32EEEEEENS_12float_e4m3_tENS5_IJlSB_lEEESI_SJ_NS4_8TiledMMAINS4_8MMA_AtomIJNS4_10MMA_TraitsINS4_19SM100_MMA_F8F6F4_SSEJSI_SI_fSE_SF_NS4_17integral_constantINS4_4UMMA5MajorELSQ_0EEESR_NSO_INSP_7ScaleInELSS_0EEEST_EEEEEENS4_6LayoutISC_NS5_IJNSA_ILi0EEESX_SX_EEEEENS5_IJNS4_10UnderscoreES10_S10_EEEEENS4_13SM90_TMA_LOADENS4_14ComposedLayoutINS4_7SwizzleILi1ELi4ELi3EEENS4_18smem_ptr_flag_bitsILi8EEENSW_INS5_IJNSA_ILi8EEESG_EEENS5_IJSG_SB_EEEEEEEvNS4_8identityES13_S1D_vS1E_EENS_8epilogue10collective18CollectiveEpilogueINS1G_23Sm100TmaWarpSpecializedILi1ELi1ELi80ELb0ELb0EEEJSH_NS5_IJNSW_ISE_SB_EENSW_ISF_SB_EEEEESI_SJ_SI_SJ_NS1G_6fusion15FusionCallbacksIS1K_NS1O_17LinearCombinationISI_fSI_fLNS_15FloatRoundStyleE2EEESH_S1N_JEEENS4_5SM1004TMEM4LOAD26SM100_TMEM_LOAD_16dp32b16xES13_S1D_NS4_39AutoVectorizingCopyWithAssumedAlignmentILi128EEENS4_14SM90_TMA_STOREES1D_S1Z_S1Z_EEEvvEEEEvNT_6ParamsE) ;  /* 0xffffff6402b07950 */ /* 0x000fea0003c3ffff */
        .weak           $__internal_1_$__cuda_sm10x_tcgen05_guardrail_trap_phase_invalid_during_alloc
        .type           $__internal_1_$__cuda_sm10x_tcgen05_guardrail_trap_phase_invalid_during_alloc,@function
        .size           $__internal_1_$__cuda_sm10x_tcgen05_guardrail_trap_phase_invalid_during_alloc,($__internal_2_$__cuda_sm10x_tcgen05_guardrail_trap_unallocated_columns_being_dealloced - $__internal_1_$__cuda_sm10x_tcgen05_guardrail_trap_phase_invalid_during_alloc)
$__internal_1_$__cuda_sm10x_tcgen05_guardrail_trap_phase_invalid_during_alloc:
[----:B------:R-:W-:Y:S05]  /*9940*/  BPT.TRAP 0x1 ;  /* 0x000000040000795c */ /* 0x000fea0000300000 */
[----:B------:R-:W-:-:S04]  /*9950*/  MOV R3, 0x0 ;  /* 0x0000000000037802 */ /* 0x000fc80000000f00 */
[----:B------:R-:W-:Y:S05]  /*9960*/  RET.REL.NODEC R2 `(_ZN7cutlass13device_kernelINS_4gemm6kernel13GemmUniversalIN4cute5tupleIJiiiiEEENS1_10collective13CollectiveMmaINS1_35MainloopSm100TmaUmmaWarpSpecializedILi29ELi2ELi4ENS5_IJNS4_1CILi1EEESB_SB_EEEEENS5_IJNSA_ILi64EEENSA_ILi160EEENSA_ILi32EEEEEENS_12float_e4m3_tENS5_IJlSB_lEEESI_SJ_NS4_8TiledMMAINS4_8MMA_AtomIJNS4_10MMA_TraitsINS4_19SM100_MMA_F8F6F4_SSEJSI_SI_fSE_SF_NS4_17integral_constantINS4_4UMMA5MajorELSQ_0EEESR_NSO_INSP_7ScaleInELSS_0EEEST_EEEEEENS4_6LayoutISC_NS5_IJNSA_ILi0EEESX_SX_EEEEENS5_IJNS4_10UnderscoreES10_S10_EEEEENS4_13SM90_TMA_LOADENS4_14ComposedLayoutINS4_7SwizzleILi1ELi4ELi3EEENS4_18smem_ptr_flag_bitsILi8EEENSW_INS5_IJNSA_ILi8EEESG_EEENS5_IJSG_SB_EEEEEEEvNS4_8identityES13_S1D_vS1E_EENS_8epilogue10collective18CollectiveEpilogueINS1G_23Sm100TmaWarpSpecializedILi1ELi1ELi80ELb0ELb0EEEJSH_NS5_IJNSW_ISE_SB_EENSW_ISF_SB_EEEEESI_SJ_SI_SJ_NS1G_6fusion15FusionCallbacksIS1K_NS1O_17LinearCombinationISI_fSI_fLNS_15FloatRoundStyleE2EEESH_S1N_JEEENS4_5SM1004TMEM4LOAD26SM100_TMEM_LOAD_16dp32b16xES13_S1D_NS4_39AutoVectorizingCopyWithAssumedAlignmentILi128EEENS4_14SM90_TMA_STOREES1D_S1Z_S1Z_EEEvvEEEEvNT_6ParamsE) ;  /* 0xffffff6402a47950 */ /* 0x000fea0003c3ffff */
        .weak           $__internal_2_$__cuda_sm10x_tcgen05_guardrail_trap_unallocated_columns_being_dealloced
        .type           $__internal_2_$__cuda_sm10x_tcgen05_guardrail_trap_unallocated_columns_being_dealloced,@function
        .size           $__internal_2_$__cuda_sm10x_tcgen05_guardrail_trap_unallocated_columns_being_dealloced,(.L_x_208 - $__internal_2_$__cuda_sm10x_tcgen05_guardrail_trap_unallocated_columns_being_dealloced)
$__internal_2_$__cuda_sm10x_tcgen05_guardrail_trap_unallocated_columns_being_dealloced:
[----:B------:R-:W-:Y:S05]  /*9970*/  BPT.TRAP 0x1 ;  /* 0x000000040000795c */ /* 0x000fea0000300000 */
[----:B------:R-:W-:-:S04]  /*9980*/  HFMA2 R3, -RZ, RZ, 0, 0 ;  /* 0x00000000ff037431 */ /* 0x000fc800000001ff */
[----:B------:R-:W-:Y:S05]  /*9990*/  RET.REL.NODEC R2 `(_ZN7cutlass13device_kernelINS_4gemm6kernel13GemmUniversalIN4cute5tupleIJiiiiEEENS1_10collective13CollectiveMmaINS1_35MainloopSm100TmaUmmaWarpSpecializedILi29ELi2ELi4ENS5_IJNS4_1CILi1EEESB_SB_EEEEENS5_IJNSA_ILi64EEENSA_ILi160EEENSA_ILi32EEEEEENS_12float_e4m3_tENS5_IJlSB_lEEESI_SJ_NS4_8TiledMMAINS4_8MMA_AtomIJNS4_10MMA_TraitsINS4_19SM100_MMA_F8F6F4_SSEJSI_SI_fSE_SF_NS4_17integral_constantINS4_4UMMA5MajorELSQ_0EEESR_NSO_INSP_7ScaleInELSS_0EEEST_EEEEEENS4_6LayoutISC_NS5_IJNSA_ILi0EEESX_SX_EEEEENS5_IJNS4_10UnderscoreES10_S10_EEEEENS4_13SM90_TMA_LOADENS4_14ComposedLayoutINS4_7SwizzleILi1ELi4ELi3EEENS4_18smem_ptr_flag_bitsILi8EEENSW_INS5_IJNSA_ILi8EEESG_EEENS5_IJSG_SB_EEEEEEEvNS4_8identityES13_S1D_vS1E_EENS_8epilogue10collective18CollectiveEpilogueINS1G_23Sm100TmaWarpSpecializedILi1ELi1ELi80ELb0ELb0EEEJSH_NS5_IJNSW_ISE_SB_EENSW_ISF_SB_EEEEESI_SJ_SI_SJ_NS1G_6fusion15FusionCallbacksIS1K_NS1O_17LinearCombinationISI_fSI_fLNS_15FloatRoundStyleE2EEESH_S1N_JEEENS4_5SM1004TMEM4LOAD26SM100_TMEM_LOAD_16dp32b16xES13_S1D_NS4_39AutoVectorizingCopyWithAssumedAlignmentILi128EEENS4_14SM90_TMA_STOREES1D_S1Z_S1Z_EEEvvEEEEvNT_6ParamsE) ;  /* 0xffffff6402987950 */ /* 0x000fea0003c3ffff */
.L_x_207:
[----:B------:R-:W-:-:S00]  /*99a0*/  BRA `(.L_x_207) ;  /* 0xfffffffc00fc7947 */ /* 0x000fc0000383ffff */
[----:B------:R-:W-:-:S00]  /*99b0*/  NOP ;  /* 0x0000000000007918 */ /* 0x000fc00000000000 */
        /* <DEDUP_REMOVED lines=12> */
.L_x_208:


//--------------------- .nv.global.init           --------------------------
	.section	.nv.global.init,"aw",@progbits
.nv.global.init:
	.type		$str$27,@object
	.size		$str$27,($str$28 - $str$27)
$str$27:
        /*0000*/ 	.byte	0x28, 0x61, 0x64, 0x64, 0x72, 0x65, 0x73, 0x73, 0x20, 0x26, 0x20, 0x6d, 0x61, 0x73, 0x6b, 0x29
        /*0010*/ 	.byte	0x20, 0x3d, 0x3d, 0x20, 0x30, 0x00
	.type		$str$28,@object
	.size		$str$28,($str$26 - $str$28)
$str$28:
        /*0016*/ 	.byte	0x2f, 0x74, 0x6d, 0x70, 0x2f, 0x63, 0x75, 0x74, 0x6c, 0x61, 0x73, 0x73, 0x5f, 0x73, 0x77, 0x65
        /*0026*/ 	.byte	0x65, 0x70, 0x5f, 0x73, 0x72, 0x63, 0x2f, 0x69, 0x6e, 0x63, 0x6c, 0x75, 0x64, 0x65, 0x2f, 0x63
        /*0036*/ 	.byte	0x75, 0x74, 0x65, 0x2f, 0x70, 0x6f, 0x69, 0x6e, 0x74, 0x65, 0x72, 0x5f, 0x66, 0x6c, 0x61, 0x67
        /*0046*/ 	.byte	0x67, 0x65, 0x64, 0x2e, 0x68, 0x70, 0x70, 0x00
	.type		$str$26,@object
	.size		$str$26,($str$25 - $str$26)
$str$26:
        /*004e*/ 	.byte	0x2f, 0x74, 0x6d, 0x70, 0x2f, 0x63, 0x75, 0x74, 0x6c, 0x61, 0x73, 0x73, 0x5f, 0x73, 0x77, 0x65
        /*005e*/ 	.byte	0x65, 0x70, 0x5f, 0x73, 0x72, 0x63, 0x2f, 0x69, 0x6e, 0x63, 0x6c, 0x75, 0x64, 0x65, 0x2f, 0x63
        /*006e*/ 	.byte	0x75, 0x74, 0x65, 0x2f, 0x61, 0x74, 0x6f, 0x6d, 0x2f, 0x63, 0x6f, 0x70, 0x79, 0x5f, 0x74, 0x72
        /*007e*/ 	.byte	0x61, 0x69, 0x74, 0x73, 0x5f, 0x73, 0x6d, 0x31, 0x30, 0x30, 0x2e, 0x68, 0x70, 0x70, 0x00
	.type		$str$25,@object
	.size		$str$25,(__unnamed_1 - $str$25)
$str$25:
        /*008d*/ 	.byte	0x28, 0x28, 0x75, 0x69, 0x6e, 0x74, 0x33, 0x32, 0x5f, 0x74, 0x28, 0x74, 0x68, 0x72, 0x65, 0x61
        /*009d*/ 	.byte	0x64, 0x49, 0x64, 0x78, 0x2e, 0x78, 0x29, 0x20, 0x2f, 0x20, 0x33, 0x32, 0x29, 0x20, 0x25, 0x20
        /*00ad*/ 	.byte	0x34, 0x29, 0x20, 0x3d, 0x3d, 0x20, 0x28, 0x28, 0x28, 0x74, 0x6d, 0x65, 0x6d, 0x5f, 0x61, 0x64
        /*00bd*/ 	.byte	0x64, 0x72, 0x20, 0x3e, 0x3e, 0x20, 0x31, 0x36, 0x29, 0x20, 0x2f, 0x20, 0x33, 0x32, 0x29, 0x20
        /*00cd*/ 	.byte	0x25, 0x20, 0x34, 0x29, 0x00
	.type		__unnamed_1,@object
	.size		__unnamed_1,(__unnamed_2 - __unnamed_1)
__unnamed_1:
        /*00d2*/ 	.byte	0x61, 0x75, 0x74, 0x6f, 0x20, 0x63, 0x75, 0x74, 0x65, 0x3a, 0x3a, 0x61, 0x73, 0x5f, 0x70, 0x6f
        /* <DEDUP_REMOVED lines=24> */
        /*0262*/ 	.byte	0x3a, 0x3a, 0x43, 0x3c, 0x31, 0x30, 0x32, 0x34, 0x30, 0x3e, 0x3e, 0x3e, 0x3e, 0x5d, 0x00
	.type		__unnamed_2,@object
	.size		__unnamed_2,(.L_2 - __unnamed_2)
__unnamed_2:
        /* <DEDUP_REMOVED lines=37> */
        /*04c1*/ 	.byte	0x3a, 0x43, 0x3c, 0x30, 0x3e, 0x3e, 0x3e, 0x3e, 0x5d, 0x00
.L_2:


//--------------------- .nv.shared._ZN7cutlass13device_kernelINS_4gemm6kernel13GemmUniversalIN4cute5tupleIJiiiiEEENS1_10collective13CollectiveMmaINS1_35MainloopSm100TmaUmmaWarpSpecializedILi29ELi2ELi4ENS5_IJNS4_1CILi1EEESB_SB_EEEEENS5_IJNSA_ILi64EEENSA_ILi160EEENSA_ILi32EEEEEENS_12float_e4m3_tENS5_IJlSB_lEEESI_SJ_NS4_8TiledMMAINS4_8MMA_AtomIJNS4_10MMA_TraitsINS4_19SM100_MMA_F8F6F4_SSEJSI_SI_fSE_SF_NS4_17integral_constantINS4_4UMMA5MajorELSQ_0EEESR_NSO_INSP_7ScaleInELSS_0EEEST_EEEEEENS4_6LayoutISC_NS5_IJNSA_ILi0EEESX_SX_EEEEENS5_IJNS4_10UnderscoreES10_S10_EEEEENS4_13SM90_TMA_LOADENS4_14ComposedLayoutINS4_7SwizzleILi1ELi4ELi3EEENS4_18smem_ptr_flag_bitsILi8EEENSW_INS5_IJNSA_ILi8EEESG_EEENS5_IJSG_SB_EEEEEEEvNS4_8identityES13_S1D_vS1E_EENS_8epilogue10collective18CollectiveEpilogueINS1G_23Sm100TmaWarpSpecializedILi1ELi1ELi80ELb0ELb0EEEJSH_NS5_IJNSW_ISE_SB_EENSW_ISF_SB_EEEEESI_SJ_SI_SJ_NS1G_6fusion15FusionCallbacksIS1K_NS1O_17LinearCombinationISI_fSI_fLNS_15FloatRoundStyleE2EEESH_S1N_JEEENS4_5SM1004TMEM4LOAD26SM100_TMEM_LOAD_16dp32b16xES13_S1D_NS4_39AutoVectorizingCopyWithAssumedAlignmentILi128EEENS4_14SM90_TMA_STOREES1D_S1Z_S1Z_EEEvvEEEEvNT_6ParamsE --------------------------
	.section	.nv.shared._ZN7cutlass13device_kernelINS_4gemm6kernel13GemmUniversalIN4cute5tupleIJiiiiEEENS1_10collective13CollectiveMmaINS1_35MainloopSm100TmaUmmaWarpSpecializedILi29ELi2ELi4ENS5_IJNS4_1CILi1EEESB_SB_EEEEENS5_IJNSA_ILi64EEENSA_ILi160EEENSA_ILi32EEEEEENS_12float_e4m3_tENS5_IJlSB_lEEESI_SJ_NS4_8TiledMMAINS4_8MMA_AtomIJNS4_10MMA_TraitsINS4_19SM100_MMA_F8F6F4_SSEJSI_SI_fSE_SF_NS4_17integral_constantINS4_4UMMA5MajorELSQ_0EEESR_NSO_INSP_7ScaleInELSS_0EEEST_EEEEEENS4_6LayoutISC_NS5_IJNSA_ILi0EEESX_SX_EEEEENS5_IJNS4_10UnderscoreES10_S10_EEEEENS4_13SM90_TMA_LOADENS4_14ComposedLayoutINS4_7SwizzleILi1ELi4ELi3EEENS4_18smem_ptr_flag_bitsILi8EEENSW_INS5_IJNSA_ILi8EEESG_EEENS5_IJSG_SB_EEEEEEEvNS4_8identityES13_S1D_vS1E_EENS_8epilogue10collective18CollectiveEpilogueINS1G_23Sm100TmaWarpSpecializedILi1ELi1ELi80ELb0ELb0EEEJSH_NS5_IJNSW_ISE_SB_EENSW_ISF_SB_EEEEESI_SJ_SI_SJ_NS1G_6fusion15FusionCallbacksIS1K_NS1O_17LinearCombinationISI_fSI_fLNS_15FloatRoundStyleE2EEESH_S1N_JEEENS4_5SM1004TMEM4LOAD26SM100_TMEM_LOAD_16dp32b16xES13_S1D_NS4_39AutoVectorizingCopyWithAssumedAlignmentILi128EEENS4_14SM90_TMA_STOREES1D_S1Z_S1Z_EEEvvEEEEvNT_6ParamsE,"aw",@nobits
	.sectionflags	@""
	.align	16
	.zero		1024


//--------------------- .nv.shared.reserved.0     --------------------------
	.section	.nv.shared.reserved.0,"aw",@nobits
	.weak		__nv_reservedSMEM_offset_0_alias
	.size		__nv_reservedSMEM_offset_0_alias, 0, 64
	.other		__nv_reservedSMEM_offset_0_alias,@"STO_CUDA_RESERVED_SHARED STV_DEFAULT"
__nv_reservedSMEM_offset_0_alias:
	.zero		0
.nv.shared.reserved.0:
	.zero		64
	.weak		__nv_reservedSMEM_tcgen05_partition
	.type		__nv_reservedSMEM_tcgen05_partition,@object
	.size		__nv_reservedSMEM_tcgen05_partition,(.L_0 - __nv_reservedSMEM_tcgen05_partition)
__nv_reservedSMEM_tcgen05_partition:
	.zero		32
.L_0:


//--------------------- .nv.global                --------------------------
	.section	.nv.global,"aw",@nobits
.nv.global:
	.type		_ZN40_INTERNAL_6594db3a_4_k_cu_0cff6786_123874cute1_E,@object
	.size		_ZN40_INTERNAL_6594db3a_4_k_cu_0cff6786_123874cute1_E,(_ZN40_INTERNAL_6594db3a_4_k_cu_0cff6786_123874cuda3std3__45__cpo6cbeginE - _ZN40_INTERNAL_6594db3a_4_k_cu_0cff6786_123874cute1_E)
_ZN40_INTERNAL_6594db3a_4_k_cu_0cff6786_123874cute1_E:
	.zero		1
	.type		_ZN40_INTERNAL_6594db3a_4_k_cu_0cff6786_123874cuda3std3__45__cpo6cbeginE,@object
	.size		_ZN40_INTERNAL_6594db3a_4_k_cu_0cff6786_123874cuda3std3__45__cpo6cbeginE,(_ZN40_INTERNAL_6594db3a_4_k_cu_0cff6786_123874cuda3std3__48in_placeE - _ZN40_INTERNAL_6594db3a_4_k_cu_0cff6786_123874cuda3std3__45__cpo6cbeginE)
_ZN40_INTERNAL_6594db3a_4_k_cu_0cff6786_123874cuda3std3__45__cpo6cbeginE:
	.zero		1
	.type		_ZN40_INTERNAL_6594db3a_4_k_cu_0cff6786_123874cuda3std3__48in_placeE,@object
	.size		_ZN40_INTERNAL_6594db3a_4_k_cu_0cff6786_123874cuda3std3__48in_placeE,(_ZN40_INTERNAL_6594db3a_4_k_cu_0cff6786_123874cuda3std6ranges3__45__cpo9iter_moveE - _ZN40_INTERNAL_6594db3a_4_k_cu_0cff6786_123874cuda3std3__48in_placeE)
_ZN40_INTERNAL_6594db3a_4_k_cu_0cff6786_123874cuda3std3__48in_placeE:
	.zero		1
	.type		_ZN40_INTERNAL_6594db3a_4_k_cu_0cff6786_123874cuda3std6ranges3__45__cpo9iter_moveE,@object
	.size		_ZN40_INTERNAL_6594db3a_4_k_cu_0cff6786_123874cuda3std6ranges3__45__cpo9iter_moveE,(_ZN40_INTERNAL_6594db3a_4_k_cu_0cff6786_123874cuda3std3__45__cpo5beginE - _ZN40_INTERNAL_6594db3a_4_k_cu_0cff6786_123874cuda3std6ranges3__45__cpo9iter_moveE)
_ZN40_INTERNAL_6594db3a_4_k_cu_0cff6786_123874cuda3std6ranges3__45__cpo9iter_moveE:
	.zero		1
	.type		_ZN40_INTERNAL_6594db3a_4_k_cu_0cff6786_123874cuda3std3__45__cpo5beginE,@object
	.size		_ZN40_INTERNAL_6594db3a_4_k_cu_0cff6786_123874cuda3std3__45__cpo5beginE,(_ZN40_INTERNAL_6594db3a_4_k_cu_0cff6786_123874cuda3std3__442_GLOBAL__N__6594db3a_4_k_cu_0cff6786_123876ignoreE - _ZN40_INTERNAL_6594db3a_4_k_cu_0cff6786_123874cuda3std3__45__cpo5beginE)
_ZN40_INTERNAL_6594db3a_4_k_cu_0cff6786_123874cuda3std3__45__cpo5beginE:
	.zero		1
	.type		_ZN40_INTERNAL_6594db3a_4_k_cu_0cff6786_123874cuda3std3__442_GLOBAL__N__6594db3a_4_k_cu_0cff6786_123876ignoreE,@object
	.size		_ZN40_INTERNAL_6594db3a_4_k_cu_0cff6786_123874cuda3std3__442_GLOBAL__N__6594db3a_4_k_cu_0cff6786_123876ignoreE,(_ZN40_INTERNAL_6594db3a_4_k_cu_0cff6786_123874cute7productE - _ZN40_INTERNAL_6594db3a_4_k_cu_0cff6786_123874cuda3std3__442_GLOBAL__N__6594db3a_4_k_cu_0cff6786_123876ignoreE)
_ZN40_INTERNAL_6594db3a_4_k_cu_0cff6786_123874cuda3std3__442_GLOBAL__N__6594db3a_4_k_cu_0cff6786_123876ignoreE:
	.zero		1
	.type		_ZN40_INTERNAL_6594db3a_4_k_cu_0cff6786_123874cute7productE,@object
	.size		_ZN40_INTERNAL_6594db3a_4_k_cu_0cff6786_123874cute7productE,(_ZN40_INTERNAL_6594db3a_4_k_cu_0cff6786_123874cuda3std3__45__cpo3endE - _ZN40_INTERNAL_6594db3a_4_k_cu_0cff6786_123874cute7productE)
_ZN40_INTERNAL_6594db3a_4_k_cu_0cff6786_123874cute7productE:
	.zero		1
	.type		_ZN40_INTERNAL_6594db3a_4_k_cu_0cff6786_123874cuda3std3__45__cpo3endE,@object
	.size		_ZN40_INTERNAL_6594db3a_4_k_cu_0cff6786_123874cuda3std3__45__cpo3endE,(_ZN40_INTERNAL_6594db3a_4_k_cu_0cff6786_123874cuda3std3__419piecewise_constructE - _ZN40_INTERNAL_6594db3a_4_k_cu_0cff6786_123874cuda3std3__45__cpo3endE)
_ZN40_INTERNAL_6594db3a_4_k_cu_0cff6786_123874cuda3std3__45__cpo3endE:
	.zero		1
	.type		_ZN40_INTERNAL_6594db3a_4_k_cu_0cff6786_123874cuda3std3__419piecewise_constructE,@object
	.size		_ZN40_INTERNAL_6594db3a_4_k_cu_0cff6786_123874cuda3std3__419piecewise_constructE,(_ZN40_INTERNAL_6594db3a_4_k_cu_0cff6786_123874cuda3std3__45__cpo4cendE - _ZN40_INTERNAL_6594db3a_4_k_cu_0cff6786_123874cuda3std3__419piecewise_constructE)
_ZN40_INTERNAL_6594db3a_4_k_cu_0cff6786_123874cuda3std3__419piecewise_constructE:
	.zero		1
	.type		_ZN40_INTERNAL_6594db3a_4_k_cu_0cff6786_123874cuda3std3__45__cpo4cendE,@object
	.size		_ZN40_INTERNAL_6594db3a_4_k_cu_0cff6786_123874cuda3std3__45__cpo4cendE,(_ZN40_INTERNAL_6594db3a_4_k_cu_0cff6786_123874cuda3std6ranges3__45__cpo4swapE - _ZN40_INTERNAL_6594db3a_4_k_cu_0cff6786_123874cuda3std3__45__cpo4cendE)
_ZN40_INTERNAL_6594db3a_4_k_cu_0cff6786_123874cuda3std3__45__cpo4cendE:
	.zero		1
	.type		_ZN40_INTERNAL_6594db3a_4_k_cu_0cff6786_123874cuda3std6ranges3__45__cpo4swapE,@object
	.size		_ZN40_INTERNAL_6594db3a_4_k_cu_0cff6786_123874cuda3std6ranges3__45__cpo4swapE,(.L_10 - _ZN40_INTERNAL_6594db3a_4_k_cu_0cff6786_123874cuda3std6ranges3__45__cpo4swapE)
_ZN40_INTERNAL_6594db3a_4_k_cu_0cff6786_123874cuda3std6ranges3__45__cpo4swapE:
	.zero		1
.L_10:


//--------------------- .nv.constant0._ZN7cutlass13device_kernelINS_4gemm6kernel13GemmUniversalIN4cute5tupleIJiiiiEEENS1_10collective13CollectiveMmaINS1_35MainloopSm100TmaUmmaWarpSpecializedILi29ELi2ELi4ENS5_IJNS4_1CILi1EEESB_SB_EEEEENS5_IJNSA_ILi64EEENSA_ILi160EEENSA_ILi32EEEEEENS_12float_e4m3_tENS5_IJlSB_lEEESI_SJ_NS4_8TiledMMAINS4_8MMA_AtomIJNS4_10MMA_TraitsINS4_19SM100_MMA_F8F6F4_SSEJSI_SI_fSE_SF_NS4_17integral_constantINS4_4UMMA5MajorELSQ_0EEESR_NSO_INSP_7ScaleInELSS_0EEEST_EEEEEENS4_6LayoutISC_NS5_IJNSA_ILi0EEESX_SX_EEEEENS5_IJNS4_10UnderscoreES10_S10_EEEEENS4_13SM90_TMA_LOADENS4_14ComposedLayoutINS4_7SwizzleILi1ELi4ELi3EEENS4_18smem_ptr_flag_bitsILi8EEENSW_INS5_IJNSA_ILi8EEESG_EEENS5_IJSG_SB_EEEEEEEvNS4_8identityES13_S1D_vS1E_EENS_8epilogue10collective18CollectiveEpilogueINS1G_23Sm100TmaWarpSpecializedILi1ELi1ELi80ELb0ELb0EEEJSH_NS5_IJNSW_ISE_SB_EENSW_ISF_SB_EEEEESI_SJ_SI_SJ_NS1G_6fusion15FusionCallbacksIS1K_NS1O_17LinearCombinationISI_fSI_fLNS_15FloatRoundStyleE2EEESH_S1N_JEEENS4_5SM1004TMEM4LOAD26SM100_TMEM_LOAD_16dp32b16xES13_S1D_NS4_39AutoVectorizingCopyWithAssumedAlignmentILi128EEENS4_14SM90_TMA_STOREES1D_S1Z_S1Z_EEEvvEEEEvNT_6ParamsE --------------------------
	.section	.nv.constant0._ZN7cutlass13device_kernelINS_4gemm6kernel13GemmUniversalIN4cute5tupleIJiiiiEEENS1_10collective13CollectiveMmaINS1_35MainloopSm100TmaUmmaWarpSpecializedILi29ELi2ELi4ENS5_IJNS4_1CILi1EEESB_SB_EEEEENS5_IJNSA_ILi64EEENSA_ILi160EEENSA_ILi32EEEEEENS_12float_e4m3_tENS5_IJlSB_lEEESI_SJ_NS4_8TiledMMAINS4_8MMA_AtomIJNS4_10MMA_TraitsINS4_19SM100_MMA_F8F6F4_SSEJSI_SI_fSE_SF_NS4_17integral_constantINS4_4UMMA5MajorELSQ_0EEESR_NSO_INSP_7ScaleInELSS_0EEEST_EEEEEENS4_6LayoutISC_NS5_IJNSA_ILi0EEESX_SX_EEEEENS5_IJNS4_10UnderscoreES10_S10_EEEEENS4_13SM90_TMA_LOADENS4_14ComposedLayoutINS4_7SwizzleILi1ELi4ELi3EEENS4_18smem_ptr_flag_bitsILi8EEENSW_INS5_IJNSA_ILi8EEESG_EEENS5_IJSG_SB_EEEEEEEvNS4_8identityES13_S1D_vS1E_EENS_8epilogue10collective18CollectiveEpilogueINS1G_23Sm100TmaWarpSpecializedILi1ELi1ELi80ELb0ELb0EEEJSH_NS5_IJNSW_ISE_SB_EENSW_ISF_SB_EEEEESI_SJ_SI_SJ_NS1G_6fusion15FusionCallbacksIS1K_NS1O_17LinearCombinationISI_fSI_fLNS_15FloatRoundStyleE2EEESH_S1N_JEEENS4_5SM1004TMEM4LOAD26SM100_TMEM_LOAD_16dp32b16xES13_S1D_NS4_39AutoVectorizingCopyWithAssumedAlignmentILi128EEENS4_14SM90_TMA_STOREES1D_S1Z_S1Z_EEEvvEEEEvNT_6ParamsE,"a",@progbits
	.sectionflags	@""
	.align	4
.nv.constant0._ZN7cutlass13device_kernelINS_4gemm6kernel13GemmUniversalIN4cute5tupleIJiiiiEEENS1_10collective13CollectiveMmaINS1_35MainloopSm100TmaUmmaWarpSpecializedILi29ELi2ELi4ENS5_IJNS4_1CILi1EEESB_SB_EEEEENS5_IJNSA_ILi64EEENSA_ILi160EEENSA_ILi32EEEEEENS_12float_e4m3_tENS5_IJlSB_lEEESI_SJ_NS4_8TiledMMAINS4_8MMA_AtomIJNS4_10MMA_TraitsINS4_19SM100_MMA_F8F6F4_SSEJSI_SI_fSE_SF_NS4_17integral_constantINS4_4UMMA5MajorELSQ_0EEESR_NSO_INSP_7ScaleInELSS_0EEEST_EEEEEENS4_6LayoutISC_NS5_IJNSA_ILi0EEESX_SX_EEEEENS5_IJNS4_10UnderscoreES10_S10_EEEEENS4_13SM90_TMA_LOADENS4_14ComposedLayoutINS4_7SwizzleILi1ELi4ELi3EEENS4_18smem_ptr_flag_bitsILi8EEENSW_INS5_IJNSA_ILi8EEESG_EEENS5_IJSG_SB_EEEEEEEvNS4_8identityES13_S1D_vS1E_EENS_8epilogue10collective18CollectiveEpilogueINS1G_23Sm100TmaWarpSpecializedILi1ELi1ELi80ELb0ELb0EEEJSH_NS5_IJNSW_ISE_SB_EENSW_ISF_SB_EEEEESI_SJ_SI_SJ_NS1G_6fusion15FusionCallbacksIS1K_NS1O_17LinearCombinationISI_fSI_fLNS_15FloatRoundStyleE2EEESH_S1N_JEEENS4_5SM1004TMEM4LOAD26SM100_TMEM_LOAD_16dp32b16xES13_S1D_NS4_39AutoVectorizingCopyWithAssumedAlignmentILi128EEENS4_14SM90_TMA_STOREES1D_S1Z_S1Z_EEEvvEEEEvNT_6ParamsE:
	.zero		2944


//--------------------- SYMBOLS --------------------------

	.type		.nv.reservedSmem.offset0,@object
	.size		.nv.reservedSmem.offset0,0x4
	.type		.nv.reservedSmem.cap,@object
	.size		.nv.reservedSmem.cap,0x4
	.type		__assertfail,@function
